	.target	sm_100a

	.elftype	@"ET_EXEC"


//--------------------- .note.nv.tkinfo           --------------------------
	.section	.note.nv.tkinfo,"",@"SHT_NOTE"
	.sectionflags	@"SHF_NOTE_NV_TKINFO"
	.tkinfo
        /*0018*/ 	.word	0x00000002
        /*0030*/ 	.string	""
        /*0030*/ 	.string	"ptxas"
        /*0030*/ 	.string	"Cuda compilation tools, release 13.0, V13.0.88"
        /*0030*/ 	.string	"Build cuda_13.0.r13.0/compiler.36424714_0"
        /*0030*/ 	.string	"-arch sm_100a -m 64 "



//--------------------- .note.nv.cuinfo           --------------------------
	.section	.note.nv.cuinfo,"",@"SHT_NOTE"
	.sectionflags	@"SHF_NOTE_NV_CUINFO"
        /*0018*/ 	.short	0x0002
        /*001a*/ 	.short	0x0064
        /*001c*/ 	.short	0x0082
	.zero		2


//--------------------- .nv.info                  --------------------------
	.section	.nv.info,"",@"SHT_CUDA_INFO"
	.align	4


	//----- nvinfo : EIATTR_REGCOUNT
	.align		4
        /*0000*/ 	.byte	0x04, 0x2f
        /*0002*/ 	.short	(.L_19 - .L_18)
	.align		4
.L_18:
        /*0004*/ 	.word	index@(_ZN7cutlass13device_kernelINS_4conv6kernel13ConvUniversalINS1_16ConvProblemShapeILNS1_8OperatorE0ELi3EEENS1_10collective14CollectiveConvINS1_47MainloopSm100TmaUmmaWarpSpecializedImplicitGemmILS5_0ELi8ELi3ELi1ELi2EN4cute5tupleIJNSA_1CILi1EEESD_SD_EEEEENSB_IJNSC_ILi64EEENSC_ILi128EEENSB_IJSG_EEEEEENS_6half_tESK_NSA_8TiledMMAINSA_8MMA_AtomIJNSA_20SM100_MMA_F16BF16_SSISK_SK_fLi64ELi128ELNSA_4UMMA5MajorE0ELSP_0ELNSO_7ScaleInE0ELSQ_0EEEEEENSA_6LayoutISE_NSB_IJNSC_ILi0EEESU_SU_EEEEENSB_IJNSA_10UnderscoreESX_SX_EEEEENS7_6detail27Sm100ImplicitGemmTileTraitsINSA_20SM90_TMA_LOAD_IM2COLENSA_14ComposedLayoutINSA_7SwizzleILi3ELi4ELi3EEENSA_18smem_ptr_flag_bitsILi16EEENST_INSB_IJNSC_ILi8EEESG_EEENSB_IJSG_SD_EEEEEEEvEENS11_INSA_13SM90_TMA_LOADES1C_vEEEENS_8epilogue10collective18CollectiveEpilogueINS1H_23Sm100TmaWarpSpecializedILi4ELi2ELi16ELb1ELb0EEEJSJ_NSB_IJNST_ISG_SD_EENST_INSC_ILi32EEESD_EEEEESK_NSB_IJNSB_IJllllEEESD_SU_EEESK_S1R_NS1H_6fusion15FusionCallbacksIS1L_NS1S_17LinearCombinationISK_fSK_fLNS_15FloatRoundStyleE2EEESJ_S1P_JEEENSA_5SM1004TMEM4LOAD26SM100_TMEM_LOAD_16dp256b4xES12_NS13_INS14_ILi2ELi4ELi3EEES17_NST_INSB_IJS18_S1N_EEENSB_IJS1N_SD_EEEEEEENSA_17SM75_U32x4_LDSM_NENSA_21SM90_TMA_STORE_IM2COLES26_NSA_17SM90_U32x4_STSM_NENSA_39AutoVectorizingCopyWithAssumedAlignmentILi128EEEEEEvvEEEEvNT_6ParamsE)
        /*0008*/ 	.word	0x0000004e


	//----- nvinfo : EIATTR_FRAME_SIZE
	.align		4
.L_19:
        /*000c*/ 	.byte	0x04, 0x11
        /*000e*/ 	.short	(.L_21 - .L_20)
	.align		4
.L_20:
        /*0010*/ 	.word	index@($__internal_2_$__cuda_sm10x_tcgen05_guardrail_trap_unallocated_columns_being_dealloced)
        /*0014*/ 	.word	0x00000008


	//----- nvinfo : EIATTR_FRAME_SIZE
	.align		4
.L_21:
        /*0018*/ 	.byte	0x04, 0x11
        /*001a*/ 	.short	(.L_23 - .L_22)
	.align		4
.L_22:
        /*001c*/ 	.word	index@($__internal_1_$__cuda_sm10x_tcgen05_guardrail_trap_phase_invalid_during_alloc)
        /*0020*/ 	.word	0x00000008


	//----- nvinfo : EIATTR_FRAME_SIZE
	.align		4
.L_23:
        /*0024*/ 	.byte	0x04, 0x11
        /*0026*/ 	.short	(.L_25 - .L_24)
	.align		4
.L_24:
        /*0028*/ 	.word	index@($__internal_0_$__cuda_sm10x_tcgen05_guardrail_trap_col_being_dealloced_not_returned_by_alloc)
        /*002c*/ 	.word	0x00000008


	//----- nvinfo : EIATTR_FRAME_SIZE
	.align		4
.L_25:
        /*0030*/ 	.byte	0x04, 0x11
        /*0032*/ 	.short	(.L_27 - .L_26)
	.align		4
.L_26:
        /*0034*/ 	.word	index@(_ZN7cutlass13device_kernelINS_4conv6kernel13ConvUniversalINS1_16ConvProblemShapeILNS1_8OperatorE0ELi3EEENS1_10collective14CollectiveConvINS1_47MainloopSm100TmaUmmaWarpSpecializedImplicitGemmILS5_0ELi8ELi3ELi1ELi2EN4cute5tupleIJNSA_1CILi1EEESD_SD_EEEEENSB_IJNSC_ILi64EEENSC_ILi128EEENSB_IJSG_EEEEEENS_6half_tESK_NSA_8TiledMMAINSA_8MMA_AtomIJNSA_20SM100_MMA_F16BF16_SSISK_SK_fLi64ELi128ELNSA_4UMMA5MajorE0ELSP_0ELNSO_7ScaleInE0ELSQ_0EEEEEENSA_6LayoutISE_NSB_IJNSC_ILi0EEESU_SU_EEEEENSB_IJNSA_10UnderscoreESX_SX_EEEEENS7_6detail27Sm100ImplicitGemmTileTraitsINSA_20SM90_TMA_LOAD_IM2COLENSA_14ComposedLayoutINSA_7SwizzleILi3ELi4ELi3EEENSA_18smem_ptr_flag_bitsILi16EEENST_INSB_IJNSC_ILi8EEESG_EEENSB_IJSG_SD_EEEEEEEvEENS11_INSA_13SM90_TMA_LOADES1C_vEEEENS_8epilogue10collective18CollectiveEpilogueINS1H_23Sm100TmaWarpSpecializedILi4ELi2ELi16ELb1ELb0EEEJSJ_NSB_IJNST_ISG_SD_EENST_INSC_ILi32EEESD_EEEEESK_NSB_IJNSB_IJllllEEESD_SU_EEESK_S1R_NS1H_6fusion15FusionCallbacksIS1L_NS1S_17LinearCombinationISK_fSK_fLNS_15FloatRoundStyleE2EEESJ_S1P_JEEENSA_5SM1004TMEM4LOAD26SM100_TMEM_LOAD_16dp256b4xES12_NS13_INS14_ILi2ELi4ELi3EEES17_NST_INSB_IJS18_S1N_EEENSB_IJS1N_SD_EEEEEEENSA_17SM75_U32x4_LDSM_NENSA_21SM90_TMA_STORE_IM2COLES26_NSA_17SM90_U32x4_STSM_NENSA_39AutoVectorizingCopyWithAssumedAlignmentILi128EEEEEEvvEEEEvNT_6ParamsE)
        /*0038*/ 	.word	0x00000008


	//----- nvinfo : EIATTR_MIN_STACK_SIZE
	.align		4
.L_27:
        /*003c*/ 	.byte	0x04, 0x12
        /*003e*/ 	.short	(.L_29 - .L_28)
	.align		4
.L_28:
        /*0040*/ 	.word	index@(_ZN7cutlass13device_kernelINS_4conv6kernel13ConvUniversalINS1_16ConvProblemShapeILNS1_8OperatorE0ELi3EEENS1_10collective14CollectiveConvINS1_47MainloopSm100TmaUmmaWarpSpecializedImplicitGemmILS5_0ELi8ELi3ELi1ELi2EN4cute5tupleIJNSA_1CILi1EEESD_SD_EEEEENSB_IJNSC_ILi64EEENSC_ILi128EEENSB_IJSG_EEEEEENS_6half_tESK_NSA_8TiledMMAINSA_8MMA_AtomIJNSA_20SM100_MMA_F16BF16_SSISK_SK_fLi64ELi128ELNSA_4UMMA5MajorE0ELSP_0ELNSO_7ScaleInE0ELSQ_0EEEEEENSA_6LayoutISE_NSB_IJNSC_ILi0EEESU_SU_EEEEENSB_IJNSA_10UnderscoreESX_SX_EEEEENS7_6detail27Sm100ImplicitGemmTileTraitsINSA_20SM90_TMA_LOAD_IM2COLENSA_14ComposedLayoutINSA_7SwizzleILi3ELi4ELi3EEENSA_18smem_ptr_flag_bitsILi16EEENST_INSB_IJNSC_ILi8EEESG_EEENSB_IJSG_SD_EEEEEEEvEENS11_INSA_13SM90_TMA_LOADES1C_vEEEENS_8epilogue10collective18CollectiveEpilogueINS1H_23Sm100TmaWarpSpecializedILi4ELi2ELi16ELb1ELb0EEEJSJ_NSB_IJNST_ISG_SD_EENST_INSC_ILi32EEESD_EEEEESK_NSB_IJNSB_IJllllEEESD_SU_EEESK_S1R_NS1H_6fusion15FusionCallbacksIS1L_NS1S_17LinearCombinationISK_fSK_fLNS_15FloatRoundStyleE2EEESJ_S1P_JEEENSA_5SM1004TMEM4LOAD26SM100_TMEM_LOAD_16dp256b4xES12_NS13_INS14_ILi2ELi4ELi3EEES17_NST_INSB_IJS18_S1N_EEENSB_IJS1N_SD_EEEEEEENSA_17SM75_U32x4_LDSM_NENSA_21SM90_TMA_STORE_IM2COLES26_NSA_17SM90_U32x4_STSM_NENSA_39AutoVectorizingCopyWithAssumedAlignmentILi128EEEEEEvvEEEEvNT_6ParamsE)
        /*0044*/ 	.word	0x00000008
.L_29:


//--------------------- .nv.compat                --------------------------
	.section	.nv.compat,"",@"SHT_CUDA_COMPAT_INFO"
	.align	4
        /*0000*/ 	.byte	0x02, 0x09, 0x01, 0x00, 0x02, 0x02, 0x02, 0x00, 0x02, 0x05, 0x05, 0x00, 0x03, 0x07, 0x01, 0x01
        /*0010*/ 	.byte	0x02, 0x03, 0x01, 0x00, 0x02, 0x06, 0x01, 0x00, 0x04, 0x0b, 0x08, 0x00, 0x09, 0x00, 0x00, 0x00
        /*0020*/ 	.byte	0x00, 0x00, 0x00, 0x00


//--------------------- .nv.info._ZN7cutlass13device_kernelINS_4conv6kernel13ConvUniversalINS1_16ConvProblemShapeILNS1_8OperatorE0ELi3EEENS1_10collective14CollectiveConvINS1_47MainloopSm100TmaUmmaWarpSpecializedImplicitGemmILS5_0ELi8ELi3ELi1ELi2EN4cute5tupleIJNSA_1CILi1EEESD_SD_EEEEENSB_IJNSC_ILi64EEENSC_ILi128EEENSB_IJSG_EEEEEENS_6half_tESK_NSA_8TiledMMAINSA_8MMA_AtomIJNSA_20SM100_MMA_F16BF16_SSISK_SK_fLi64ELi128ELNSA_4UMMA5MajorE0ELSP_0ELNSO_7ScaleInE0ELSQ_0EEEEEENSA_6LayoutISE_NSB_IJNSC_ILi0EEESU_SU_EEEEENSB_IJNSA_10UnderscoreESX_SX_EEEEENS7_6detail27Sm100ImplicitGemmTileTraitsINSA_20SM90_TMA_LOAD_IM2COLENSA_14ComposedLayoutINSA_7SwizzleILi3ELi4ELi3EEENSA_18smem_ptr_flag_bitsILi16EEENST_INSB_IJNSC_ILi8EEESG_EEENSB_IJSG_SD_EEEEEEEvEENS11_INSA_13SM90_TMA_LOADES1C_vEEEENS_8epilogue10collective18CollectiveEpilogueINS1H_23Sm100TmaWarpSpecializedILi4ELi2ELi16ELb1ELb0EEEJSJ_NSB_IJNST_ISG_SD_EENST_INSC_ILi32EEESD_EEEEESK_NSB_IJNSB_IJllllEEESD_SU_EEESK_S1R_NS1H_6fusion15FusionCallbacksIS1L_NS1S_17LinearCombinationISK_fSK_fLNS_15FloatRoundStyleE2EEESJ_S1P_JEEENSA_5SM1004TMEM4LOAD26SM100_TMEM_LOAD_16dp256b4xES12_NS13_INS14_ILi2ELi4ELi3EEES17_NST_INSB_IJS18_S1N_EEENSB_IJS1N_SD_EEEEEEENSA_17SM75_U32x4_LDSM_NENSA_21SM90_TMA_STORE_IM2COLES26_NSA_17SM90_U32x4_STSM_NENSA_39AutoVectorizingCopyWithAssumedAlignmentILi128EEEEEEvvEEEEvNT_6ParamsE --------------------------
	.section	.nv.info._ZN7cutlass13device_kernelINS_4conv6kernel13ConvUniversalINS1_16ConvProblemShapeILNS1_8OperatorE0ELi3EEENS1_10collective14CollectiveConvINS1_47MainloopSm100TmaUmmaWarpSpecializedImplicitGemmILS5_0ELi8ELi3ELi1ELi2EN4cute5tupleIJNSA_1CILi1EEESD_SD_EEEEENSB_IJNSC_ILi64EEENSC_ILi128EEENSB_IJSG_EEEEEENS_6half_tESK_NSA_8TiledMMAINSA_8MMA_AtomIJNSA_20SM100_MMA_F16BF16_SSISK_SK_fLi64ELi128ELNSA_4UMMA5MajorE0ELSP_0ELNSO_7ScaleInE0ELSQ_0EEEEEENSA_6LayoutISE_NSB_IJNSC_ILi0EEESU_SU_EEEEENSB_IJNSA_10UnderscoreESX_SX_EEEEENS7_6detail27Sm100ImplicitGemmTileTraitsINSA_20SM90_TMA_LOAD_IM2COLENSA_14ComposedLayoutINSA_7SwizzleILi3ELi4ELi3EEENSA_18smem_ptr_flag_bitsILi16EEENST_INSB_IJNSC_ILi8EEESG_EEENSB_IJSG_SD_EEEEEEEvEENS11_INSA_13SM90_TMA_LOADES1C_vEEEENS_8epilogue10collective18CollectiveEpilogueINS1H_23Sm100TmaWarpSpecializedILi4ELi2ELi16ELb1ELb0EEEJSJ_NSB_IJNST_ISG_SD_EENST_INSC_ILi32EEESD_EEEEESK_NSB_IJNSB_IJllllEEESD_SU_EEESK_S1R_NS1H_6fusion15FusionCallbacksIS1L_NS1S_17LinearCombinationISK_fSK_fLNS_15FloatRoundStyleE2EEESJ_S1P_JEEENSA_5SM1004TMEM4LOAD26SM100_TMEM_LOAD_16dp256b4xES12_NS13_INS14_ILi2ELi4ELi3EEES17_NST_INSB_IJS18_S1N_EEENSB_IJS1N_SD_EEEEEEENSA_17SM75_U32x4_LDSM_NENSA_21SM90_TMA_STORE_IM2COLES26_NSA_17SM90_U32x4_STSM_NENSA_39AutoVectorizingCopyWithAssumedAlignmentILi128EEEEEEvvEEEEvNT_6ParamsE,"",@"SHT_CUDA_INFO"
	.sectionflags	@""
	.align	4


	//----- nvinfo : EIATTR_CUDA_API_VERSION
	.align		4
        /*0000*/ 	.byte	0x04, 0x37
        /*0002*/ 	.short	(.L_31 - .L_30)
.L_30:
        /*0004*/ 	.word	0x00000082


	//----- nvinfo : EIATTR_KPARAM_INFO
	.align		4
.L_31:
        /*0008*/ 	.byte	0x04, 0x17
        /*000a*/ 	.short	(.L_33 - .L_32)
.L_32:
        /*000c*/ 	.word	0x00000000
        /*0010*/ 	.short	0x0000
        /*0012*/ 	.short	0x0000
        /*0014*/ 	.byte	0x00, 0xf0, 0x01, 0x24


	//----- nvinfo : EIATTR_AT_ENTRY_FRAGMENTS
	.align		4
.L_33:
        /*0018*/ 	.byte	0x04, 0x4f
        /*001a*/ 	.short	(.L_35 - .L_34)


	//   ....[0]....
.L_34:
        /*001c*/ 	.word	0x00000006


	//----- nvinfo : EIATTR_RESERVED_SMEM_USED
	.align		4
.L_35:
        /*0020*/ 	.byte	0x01, 0x41
	.zero		2


	//----- nvinfo : EIATTR_SPARSE_MMA_MASK
	.align		4
        /*0024*/ 	.byte	0x03, 0x50
        /*0026*/ 	.short	0x0000


	//----- nvinfo : EIATTR_TCGEN05_1CTA_USED
	.align		4
        /*0028*/ 	.byte	0x01, 0x51
	.zero		2


	//----- nvinfo : EIATTR_MAXREG_COUNT
	.align		4
        /*002c*/ 	.byte	0x03, 0x1b
        /*002e*/ 	.short	0x00ff


	//----- nvinfo : EIATTR_NUM_BARRIERS
	.align		4
        /*0030*/ 	.byte	0x02, 0x4c
        /*0032*/ 	.byte	0x07
	.zero		1


	//----- nvinfo : EIATTR_EXTERNS
	.align		4
        /*0034*/ 	.byte	0x04, 0x0f
        /*0036*/ 	.short	(.L_37 - .L_36)


	//   ....[0]....
	.align		4
.L_36:
        /*0038*/ 	.word	index@(__assertfail)


	//----- nvinfo : EIATTR_MERCURY_ISA_VERSION
	.align		4
.L_37:
        /*003c*/ 	.byte	0x03, 0x5f
        /*003e*/ 	.short	0x0101


	//----- nvinfo : EIATTR_INT_WARP_WIDE_INSTR_OFFSETS
	.align		4
        /*0040*/ 	.byte	0x04, 0x31
        /*0042*/ 	.short	(.L_39 - .L_38)


	//   ....[0]....
.L_38:
        /*0044*/ 	.word	0x00003ea0


	//   ....[1]....
        /*0048*/ 	.word	0x00003ec0


	//   ....[2]....
        /*004c*/ 	.word	0x00003ef0


	//   ....[3]....
        /*0050*/ 	.word	0x00004c80


	//   ....[4]....
        /*0054*/ 	.word	0x00004cf0


	//   ....[5]....
        /*0058*/ 	.word	0x00004e00


	//   ....[6]....
        /*005c*/ 	.word	0x00004e80


	//   ....[7]....
        /*0060*/ 	.word	0x00004f80


	//   ....[8]....
        /*0064*/ 	.word	0x00005020


	//   ....[9]....
        /*0068*/ 	.word	0x00005110


	//   ....[10]....
        /*006c*/ 	.word	0x00005210


	//----- nvinfo : EIATTR_COOP_GROUP_MASK_REGIDS
	.align		4
.L_39:
        /*0070*/ 	.byte	0x04, 0x29
        /*0072*/ 	.short	(.L_41 - .L_40)


	//   ....[0]....
.L_40:
        /*0074*/ 	.word	0xffffffff


	//   ....[1]....
        /*0078*/ 	.word	0xffffffff


	//   ....[2]....
        /*007c*/ 	.word	0xffffffff


	//   ....[3]....
        /*0080*/ 	.word	0xffffffff


	//   ....[4]....
        /*0084*/ 	.word	0xffffffff


	//   ....[5]....
        /*0088*/ 	.word	0xffffffff


	//   ....[6]....
        /*008c*/ 	.word	0xffffffff


	//   ....[7]....
        /*0090*/ 	.word	0xffffffff


	//   ....[8]....
        /*0094*/ 	.word	0xffffffff


	//   ....[9]....
        /*0098*/ 	.word	0xffffffff


	//   ....[10]....
        /*009c*/ 	.word	0xffffffff


	//   ....[11]....
        /*00a0*/ 	.word	0xffffffff


	//----- nvinfo : EIATTR_COOP_GROUP_INSTR_OFFSETS
	.align		4
.L_41:
        /*00a4*/ 	.byte	0x04, 0x28
        /*00a6*/ 	.short	(.L_43 - .L_42)


	//   ....[0]....
.L_42:
        /*00a8*/ 	.word	0x00000090


	//   ....[1]....
        /*00ac*/ 	.word	0x00000500


	//   ....[2]....
        /*00b0*/ 	.word	0x000006f0


	//   ....[3]....
        /*00b4*/ 	.word	0x00000890


	//   ....[4]....
        /*00b8*/ 	.word	0x00000990


	//   ....[5]....
        /*00bc*/ 	.word	0x00000ae0


	//   ....[6]....
        /*00c0*/ 	.word	0x00002300


	//   ....[7]....
        /*00c4*/ 	.word	0x000031e0


	//   ....[8]....
        /*00c8*/ 	.word	0x000033f0


	//   ....[9]....
        /*00cc*/ 	.word	0x00003420


	//   ....[10]....
        /*00d0*/ 	.word	0x00003d80


	//   ....[11]....
        /*00d4*/ 	.word	0x00003fc0


	//----- nvinfo : EIATTR_VRC_CTA_INIT_COUNT
	.align		4
.L_43:
        /*00d8*/ 	.byte	0x02, 0x4a
        /*00da*/ 	.byte	0x80
	.zero		1


	//----- nvinfo : EIATTR_SYSCALL_OFFSETS
	.align		4
        /*00dc*/ 	.byte	0x04, 0x46
        /*00de*/ 	.short	(.L_45 - .L_44)


	//   ....[0]....
.L_44:
        /*00e0*/ 	.word	0x00005e50


	//   ....[1]....
        /*00e4*/ 	.word	0x00005f40


	//   ....[2]....
        /*00e8*/ 	.word	0x000068a0


	//   ....[3]....
        /*00ec*/ 	.word	0x00007180


	//   ....[4]....
        /*00f0*/ 	.word	0x00007a30


	//   ....[5]....
        /*00f4*/ 	.word	0x000082d0


	//----- nvinfo : EIATTR_MBARRIER_INSTR_OFFSETS
	.align		4
.L_45:
        /*00f8*/ 	.byte	0x04, 0x39
        /*00fa*/ 	.short	(.L_47 - .L_46)


	//   ....[0]....
.L_46:
        /*00fc*/ 	.word	0x000005e0
        /*0100*/ 	.word	0x000000ff
        /*0104*/ 	.word	0x00000000
        /*0108*/ 	.short	0x0100
        /*010a*/ 	.byte	0x04
	.zero		1


	//   ....[1]....
        /*010c*/ 	.word	0x000005f0
        /*0110*/ 	.word	0x000000ff
        /*0114*/ 	.word	0x00000040
        /*0118*/ 	.short	0x0100
        /*011a*/ 	.byte	0x04
	.zero		1


	//   ....[2]....
        /*011c*/ 	.word	0x00000600
        /*0120*/ 	.word	0x000000ff
        /*0124*/ 	.word	0x00000008
        /*0128*/ 	.short	0x0100
        /*012a*/ 	.byte	0x04
	.zero		1


	//   ....[3]....
        /*012c*/ 	.word	0x00000610
        /*0130*/ 	.word	0x000000ff
        /*0134*/ 	.word	0x00000048
        /*0138*/ 	.short	0x0100
        /*013a*/ 	.byte	0x04
	.zero		1


	//   ....[4]....
        /*013c*/ 	.word	0x00000620
        /*0140*/ 	.word	0x000000ff
        /*0144*/ 	.word	0x00000010
        /*0148*/ 	.short	0x0100
        /*014a*/ 	.byte	0x04
	.zero		1


	//   ....[5]....
        /*014c*/ 	.word	0x00000630
        /*0150*/ 	.word	0x000000ff
        /*0154*/ 	.word	0x00000050
        /*0158*/ 	.short	0x0100
        /*015a*/ 	.byte	0x04
	.zero		1


	//   ....[6]....
        /*015c*/ 	.word	0x00000640
        /*0160*/ 	.word	0x000000ff
        /*0164*/ 	.word	0x00000018
        /*0168*/ 	.short	0x0100
        /*016a*/ 	.byte	0x04
	.zero		1


	//   ....[7]....
        /*016c*/ 	.word	0x00000650
        /*0170*/ 	.word	0x000000ff
        /*0174*/ 	.word	0x00000058
        /*0178*/ 	.short	0x0100
        /*017a*/ 	.byte	0x04
	.zero		1


	//   ....[8]....
        /*017c*/ 	.word	0x00000660
        /*0180*/ 	.word	0x000000ff
        /*0184*/ 	.word	0x00000020
        /*0188*/ 	.short	0x0100
        /*018a*/ 	.byte	0x04
	.zero		1


	//   ....[9]....
        /*018c*/ 	.word	0x00000670
        /*0190*/ 	.word	0x000000ff
        /*0194*/ 	.word	0x00000060
        /*0198*/ 	.short	0x0100
        /*019a*/ 	.byte	0x04
	.zero		1


	//   ....[10]....
        /*019c*/ 	.word	0x00000680
        /*01a0*/ 	.word	0x000000ff
        /*01a4*/ 	.word	0x00000028
        /*01a8*/ 	.short	0x0100
        /*01aa*/ 	.byte	0x04
	.zero		1


	//   ....[11]....
        /*01ac*/ 	.word	0x00000690
        /*01b0*/ 	.word	0x000000ff
        /*01b4*/ 	.word	0x00000068
        /*01b8*/ 	.short	0x0100
        /*01ba*/ 	.byte	0x04
	.zero		1


	//   ....[12]....
        /*01bc*/ 	.word	0x000006a0
        /*01c0*/ 	.word	0x000000ff
        /*01c4*/ 	.word	0x00000030
        /*01c8*/ 	.short	0x0100
        /*01ca*/ 	.byte	0x04
	.zero		1


	//   ....[13]....
        /*01cc*/ 	.word	0x000006b0
        /*01d0*/ 	.word	0x000000ff
        /*01d4*/ 	.word	0x00000070
        /*01d8*/ 	.short	0x0100
        /*01da*/ 	.byte	0x04
	.zero		1


	//   ....[14]....
        /*01dc*/ 	.word	0x000006c0
        /*01e0*/ 	.word	0x000000ff
        /*01e4*/ 	.word	0x00000038
        /*01e8*/ 	.short	0x0100
        /*01ea*/ 	.byte	0x04
	.zero		1


	//   ....[15]....
        /*01ec*/ 	.word	0x000006d0
        /*01f0*/ 	.word	0x000000ff
        /*01f4*/ 	.word	0x00000078
        /*01f8*/ 	.short	0x0100
        /*01fa*/ 	.byte	0x04
	.zero		1


	//   ....[16]....
        /*01fc*/ 	.word	0x00000800
        /*0200*/ 	.word	0x000000ff
        /*0204*/ 	.word	0x00000080
        /*0208*/ 	.short	0x0100
        /*020a*/ 	.byte	0x04
	.zero		1


	//   ....[17]....
        /*020c*/ 	.word	0x00000810
        /*0210*/ 	.word	0x000000ff
        /*0214*/ 	.word	0x000000a0
        /*0218*/ 	.short	0x0100
        /*021a*/ 	.byte	0x04
	.zero		1


	//   ....[18]....
        /*021c*/ 	.word	0x00000820
        /*0220*/ 	.word	0x000000ff
        /*0224*/ 	.word	0x00000088
        /*0228*/ 	.short	0x0100
        /*022a*/ 	.byte	0x04
	.zero		1


	//   ....[19]....
        /*022c*/ 	.word	0x00000830
        /*0230*/ 	.word	0x000000ff
        /*0234*/ 	.word	0x000000a8
        /*0238*/ 	.short	0x0100
        /*023a*/ 	.byte	0x04
	.zero		1


	//   ....[20]....
        /*023c*/ 	.word	0x00000840
        /*0240*/ 	.word	0x000000ff
        /*0244*/ 	.word	0x00000090
        /*0248*/ 	.short	0x0100
        /*024a*/ 	.byte	0x04
	.zero		1


	//   ....[21]....
        /*024c*/ 	.word	0x00000850
        /*0250*/ 	.word	0x000000ff
        /*0254*/ 	.word	0x000000b0
        /*0258*/ 	.short	0x0100
        /*025a*/ 	.byte	0x04
	.zero		1


	//   ....[22]....
        /*025c*/ 	.word	0x00000860
        /*0260*/ 	.word	0x000000ff
        /*0264*/ 	.word	0x00000098
        /*0268*/ 	.short	0x0100
        /*026a*/ 	.byte	0x04
	.zero		1


	//   ....[23]....
        /*026c*/ 	.word	0x00000870
        /*0270*/ 	.word	0x000000ff
        /*0274*/ 	.word	0x000000b8
        /*0278*/ 	.short	0x0100
        /*027a*/ 	.byte	0x04
	.zero		1


	//   ....[24]....
        /*027c*/ 	.word	0x00000960
        /*0280*/ 	.word	0x000000ff
        /*0284*/ 	.word	0x000000c0
        /*0288*/ 	.short	0x0100
        /*028a*/ 	.byte	0x06
	.zero		1


	//   ....[25]....
        /*028c*/ 	.word	0x00000970
        /*0290*/ 	.word	0x000000ff
        /*0294*/ 	.word	0x000000c8
        /*0298*/ 	.short	0x0100
        /*029a*/ 	.byte	0x06
	.zero		1


	//   ....[26]....
        /*029c*/ 	.word	0x00000ab0
        /*02a0*/ 	.word	0x000000ff
        /*02a4*/ 	.word	0x000000d0
        /*02a8*/ 	.short	0x0100
        /*02aa*/ 	.byte	0x06
	.zero		1


	//   ....[27]....
        /*02ac*/ 	.word	0x00000ac0
        /*02b0*/ 	.word	0x000000ff
        /*02b4*/ 	.word	0x000000d8
        /*02b8*/ 	.short	0x0100
        /*02ba*/ 	.byte	0x06
	.zero		1


	//   ....[28]....
        /*02bc*/ 	.word	0x00000c10
        /*02c0*/ 	.word	0x000000ff
        /*02c4*/ 	.word	0x000000e0
        /*02c8*/ 	.short	0x0100
        /*02ca*/ 	.byte	0x04
	.zero		1


	//   ....[29]....
        /*02cc*/ 	.word	0x00000c20
        /*02d0*/ 	.word	0x000000ff
        /*02d4*/ 	.word	0x000000f0
        /*02d8*/ 	.short	0x0100
        /*02da*/ 	.byte	0x04
	.zero		1


	//   ....[30]....
        /*02dc*/ 	.word	0x00000c30
        /*02e0*/ 	.word	0x000000ff
        /*02e4*/ 	.word	0x000000e8
        /*02e8*/ 	.short	0x0100
        /*02ea*/ 	.byte	0x04
	.zero		1


	//   ....[31]....
        /*02ec*/ 	.word	0x00000c40
        /*02f0*/ 	.word	0x000000ff
        /*02f4*/ 	.word	0x000000f8
        /*02f8*/ 	.short	0x0100
        /*02fa*/ 	.byte	0x04
	.zero		1


	//   ....[32]....
        /*02fc*/ 	.word	0x000015c0
        /*0300*/ 	.word	0x000000ff
        /*0304*/ 	.word	0x00000040
        /*0308*/ 	.short	0x010a
        /*030a*/ 	.byte	0x04
	.zero		1


	//   ....[33]....
        /*030c*/ 	.word	0x000018d0
        /*0310*/ 	.word	0x000000ff
        /*0314*/ 	.word	0x00000040
        /*0318*/ 	.short	0x010a
        /*031a*/ 	.byte	0x09
	.zero		1


	//   ....[34]....
        /*031c*/ 	.word	0x00001a40
        /*0320*/ 	.word	0x000000ff
        /*0324*/ 	.word	0x00000040
        /*0328*/ 	.short	0x010a
        /*032a*/ 	.byte	0x08
	.zero		1


	//   ....[35]....
        /*032c*/ 	.word	0x00001c60
        /*0330*/ 	.word	0x000000ff
        /*0334*/ 	.word	0x000000c8
        /*0338*/ 	.short	0x0101
        /*033a*/ 	.byte	0x1e
	.zero		1


	//   ....[36]....
        /*033c*/ 	.word	0x00001c90
        /*0340*/ 	.word	0x000000ff
        /*0344*/ 	.word	0x00000040
        /*0348*/ 	.short	0x010a
        /*034a*/ 	.byte	0x04
	.zero		1


	//   ....[37]....
        /*034c*/ 	.word	0x00001f70
        /*0350*/ 	.word	0x000000ff
        /*0354*/ 	.word	0x00000040
        /*0358*/ 	.short	0x010a
        /*035a*/ 	.byte	0x09
	.zero		1


	//   ....[38]....
        /*035c*/ 	.word	0x000020e0
        /*0360*/ 	.word	0x000000ff
        /*0364*/ 	.word	0x00000040
        /*0368*/ 	.short	0x010a
        /*036a*/ 	.byte	0x08
	.zero		1


	//   ....[39]....
        /*036c*/ 	.word	0x00002310
        /*0370*/ 	.word	0x000000ff
        /*0374*/ 	.word	0x000000d0
        /*0378*/ 	.short	0x010a
        /*037a*/ 	.byte	0x1e
	.zero		1


	//   ....[40]....
        /*037c*/ 	.word	0x000023d0
        /*0380*/ 	.word	0x000000ff
        /*0384*/ 	.word	0x00000000
        /*0388*/ 	.short	0x0101
        /*038a*/ 	.byte	0x04
	.zero		1


	//   ....[41]....
        /*038c*/ 	.word	0x000029d0
        /*0390*/ 	.word	0x000000ff
        /*0394*/ 	.word	0x00000000
        /*0398*/ 	.short	0x010a
        /*039a*/ 	.byte	0x04
	.zero		1


	//   ....[42]....
        /*039c*/ 	.word	0x00002a70
        /*03a0*/ 	.word	0x000000ff
        /*03a4*/ 	.word	0x00000000
        /*03a8*/ 	.short	0x010a
        /*03aa*/ 	.byte	0x05
	.zero		1


	//   ....[43]....
        /*03ac*/ 	.word	0x00002b10
        /*03b0*/ 	.word	0x000000ff
        /*03b4*/ 	.word	0x00000000
        /*03b8*/ 	.short	0x010a
        /*03ba*/ 	.byte	0x05
	.zero		1


	//   ....[44]....
        /*03bc*/ 	.word	0x00002bb0
        /*03c0*/ 	.word	0x000000ff
        /*03c4*/ 	.word	0x00000000
        /*03c8*/ 	.short	0x010a
        /*03ca*/ 	.byte	0x05
	.zero		1


	//   ....[45]....
        /*03cc*/ 	.word	0x00002c50
        /*03d0*/ 	.word	0x000000ff
        /*03d4*/ 	.word	0x00000000
        /*03d8*/ 	.short	0x010a
        /*03da*/ 	.byte	0x05
	.zero		1


	//   ....[46]....
        /*03dc*/ 	.word	0x00002cf0
        /*03e0*/ 	.word	0x000000ff
        /*03e4*/ 	.word	0x00000000
        /*03e8*/ 	.short	0x010a
        /*03ea*/ 	.byte	0x05
	.zero		1


	//   ....[47]....
        /*03ec*/ 	.word	0x00002d90
        /*03f0*/ 	.word	0x000000ff
        /*03f4*/ 	.word	0x00000000
        /*03f8*/ 	.short	0x010a
        /*03fa*/ 	.byte	0x05
	.zero		1


	//   ....[48]....
        /*03fc*/ 	.word	0x00002e40
        /*0400*/ 	.word	0x00000000
        /*0404*/ 	.word	0x00000000
        /*0408*/ 	.short	0x010a
        /*040a*/ 	.byte	0xff
	.zero		1


	//   ....[49]....
        /*040c*/ 	.word	0x00002f90
        /*0410*/ 	.word	0x000000ff
        /*0414*/ 	.word	0x000000d8
        /*0418*/ 	.short	0x010a
        /*041a*/ 	.byte	0x04
	.zero		1


	//   ....[50]....
        /*041c*/ 	.word	0x00003030
        /*0420*/ 	.word	0x000000ff
        /*0424*/ 	.word	0x000000d0
        /*0428*/ 	.short	0x010a
        /*042a*/ 	.byte	0x04
	.zero		1


	//   ....[51]....
        /*042c*/ 	.word	0x000030d0
        /*0430*/ 	.word	0x000000ff
        /*0434*/ 	.word	0x00000000
        /*0438*/ 	.short	0x0101
        /*043a*/ 	.byte	0x05
	.zero		1


	//   ....[52]....
        /*043c*/ 	.word	0x00003110
        /*0440*/ 	.word	0x000000ff
        /*0444*/ 	.word	0x000000d8
        /*0448*/ 	.short	0x0106
        /*044a*/ 	.byte	0x04
	.zero		1


	//   ....[53]....
        /*044c*/ 	.word	0x00003150
        /*0450*/ 	.word	0x00000000
        /*0454*/ 	.word	0x000000d8
        /*0458*/ 	.short	0x010a
        /*045a*/ 	.byte	0xff
	.zero		1


	//   ....[54]....
        /*045c*/ 	.word	0x000036c0
        /*0460*/ 	.word	0x000000ff
        /*0464*/ 	.word	0x000000d0
        /*0468*/ 	.short	0x010a
        /*046a*/ 	.byte	0x14
	.zero		1


	//   ....[55]....
        /*046c*/ 	.word	0x00003770
        /*0470*/ 	.word	0x000000ff
        /*0474*/ 	.word	0x00000000
        /*0478*/ 	.short	0x0101
        /*047a*/ 	.byte	0x19
	.zero		1


	//   ....[56]....
        /*047c*/ 	.word	0x00003780
        /*0480*/ 	.word	0x000000ff
        /*0484*/ 	.word	0x000000f0
        /*0488*/ 	.short	0x010a
        /*048a*/ 	.byte	0x18
	.zero		1


	//   ....[57]....
        /*048c*/ 	.word	0x00003830
        /*0490*/ 	.word	0x000000ff
        /*0494*/ 	.word	0x00000000
        /*0498*/ 	.short	0x010a
        /*049a*/ 	.byte	0x04
	.zero		1


	//   ....[58]....
        /*049c*/ 	.word	0x00003880
        /*04a0*/ 	.word	0x000000ff
        /*04a4*/ 	.word	0x00000000
        /*04a8*/ 	.short	0x010a
        /*04aa*/ 	.byte	0x12
	.zero		1


	//   ....[59]....
        /*04ac*/ 	.word	0x000039d0
        /*04b0*/ 	.word	0x000000ff
        /*04b4*/ 	.word	0x00000000
        /*04b8*/ 	.short	0x010a
        /*04ba*/ 	.byte	0x05
	.zero		1


	//   ....[60]....
        /*04bc*/ 	.word	0x00003cd0
        /*04c0*/ 	.word	0x000000ff
        /*04c4*/ 	.word	0x00000000
        /*04c8*/ 	.short	0x010a
        /*04ca*/ 	.byte	0x04
	.zero		1


	//   ....[61]....
        /*04cc*/ 	.word	0x00003d60
        /*04d0*/ 	.word	0x000000ff
        /*04d4*/ 	.word	0x00000000
        /*04d8*/ 	.short	0x010a
        /*04da*/ 	.byte	0x04
	.zero		1


	//   ....[62]....
        /*04dc*/ 	.word	0x00004330
        /*04e0*/ 	.word	0x000000ff
        /*04e4*/ 	.word	0x000000d0
        /*04e8*/ 	.short	0x010a
        /*04ea*/ 	.byte	0x14
	.zero		1


	//   ....[63]....
        /*04ec*/ 	.word	0x000043d0
        /*04f0*/ 	.word	0x000000ff
        /*04f4*/ 	.word	0x00000000
        /*04f8*/ 	.short	0x0101
        /*04fa*/ 	.byte	0x2f
	.zero		1


	//   ....[64]....
        /*04fc*/ 	.word	0x00004920
        /*0500*/ 	.word	0x000000ff
        /*0504*/ 	.word	0x000000c8
        /*0508*/ 	.short	0x010a
        /*050a*/ 	.byte	0x14
	.zero		1


	//   ....[65]....
        /*050c*/ 	.word	0x00004ac0
        /*0510*/ 	.word	0x000000ff
        /*0514*/ 	.word	0x000000a0
        /*0518*/ 	.short	0x010a
        /*051a*/ 	.byte	0x14
	.zero		1


	//   ....[66]....
        /*051c*/ 	.word	0x00004d90
        /*0520*/ 	.word	0x000000ff
        /*0524*/ 	.word	0x00000080
        /*0528*/ 	.short	0x010b
        /*052a*/ 	.byte	0x14
	.zero		1


	//   ....[67]....
        /*052c*/ 	.word	0x00004da0
        /*0530*/ 	.word	0x000000ff
        /*0534*/ 	.word	0x00000000
        /*0538*/ 	.short	0x0101
        /*053a*/ 	.byte	0x35
	.zero		1


	//   ....[68]....
        /*053c*/ 	.word	0x00004dc0
        /*0540*/ 	.word	0x000000ff
        /*0544*/ 	.word	0x000000a8
        /*0548*/ 	.short	0x010a
        /*054a*/ 	.byte	0x14
	.zero		1


	//   ....[69]....
        /*054c*/ 	.word	0x00004f10
        /*0550*/ 	.word	0x000000ff
        /*0554*/ 	.word	0x00000088
        /*0558*/ 	.short	0x010b
        /*055a*/ 	.byte	0x14
	.zero		1


	//   ....[70]....
        /*055c*/ 	.word	0x00004f20
        /*0560*/ 	.word	0x000000ff
        /*0564*/ 	.word	0x00000000
        /*0568*/ 	.short	0x0101
        /*056a*/ 	.byte	0x32
	.zero		1


	//   ....[71]....
        /*056c*/ 	.word	0x00004f40
        /*0570*/ 	.word	0x000000ff
        /*0574*/ 	.word	0x000000b0
        /*0578*/ 	.short	0x010a
        /*057a*/ 	.byte	0x14
	.zero		1


	//   ....[72]....
        /*057c*/ 	.word	0x000050b0
        /*0580*/ 	.word	0x000000ff
        /*0584*/ 	.word	0x00000090
        /*0588*/ 	.short	0x010b
        /*058a*/ 	.byte	0x14
	.zero		1


	//   ....[73]....
        /*058c*/ 	.word	0x000050c0
        /*0590*/ 	.word	0x000000ff
        /*0594*/ 	.word	0x00000000
        /*0598*/ 	.short	0x0101
        /*059a*/ 	.byte	0x31
	.zero		1


	//   ....[74]....
        /*059c*/ 	.word	0x000050d0
        /*05a0*/ 	.word	0x000000ff
        /*05a4*/ 	.word	0x000000b8
        /*05a8*/ 	.short	0x010a
        /*05aa*/ 	.byte	0x14
	.zero		1


	//   ....[75]....
        /*05ac*/ 	.word	0x00005280
        /*05b0*/ 	.word	0x000000ff
        /*05b4*/ 	.word	0x00000098
        /*05b8*/ 	.short	0x010b
        /*05ba*/ 	.byte	0x14
	.zero		1


	//   ....[76]....
        /*05bc*/ 	.word	0x00005290
        /*05c0*/ 	.word	0x000000ff
        /*05c4*/ 	.word	0x00000000
        /*05c8*/ 	.short	0x0101
        /*05ca*/ 	.byte	0x30
	.zero		1


	//   ....[77]....
        /*05cc*/ 	.word	0x000052c0
        /*05d0*/ 	.word	0x000000ff
        /*05d4*/ 	.word	0x000000a0
        /*05d8*/ 	.short	0x010a
        /*05da*/ 	.byte	0x14
	.zero		1


	//   ....[78]....
        /*05dc*/ 	.word	0x000052e0
        /*05e0*/ 	.word	0x000000ff
        /*05e4*/ 	.word	0x000000a8
        /*05e8*/ 	.short	0x010a
        /*05ea*/ 	.byte	0x14
	.zero		1


	//   ....[79]....
        /*05ec*/ 	.word	0x00005300
        /*05f0*/ 	.word	0x000000ff
        /*05f4*/ 	.word	0x000000b0
        /*05f8*/ 	.short	0x010a
        /*05fa*/ 	.byte	0x14
	.zero		1


	//   ....[80]....
        /*05fc*/ 	.word	0x00005340
        /*0600*/ 	.word	0x00000000
        /*0604*/ 	.word	0x000000b8
        /*0608*/ 	.short	0x010a
        /*060a*/ 	.byte	0xff
	.zero		1


	//   ....[81]....
        /*060c*/ 	.word	0x000056f0
        /*0610*/ 	.word	0x000000ff
        /*0614*/ 	.word	0x000000d0
        /*0618*/ 	.short	0x010a
        /*061a*/ 	.byte	0x31
	.zero		1


	//   ....[82]....
        /*061c*/ 	.word	0x000057c0
        /*0620*/ 	.word	0x000000ff
        /*0624*/ 	.word	0x00000000
        /*0628*/ 	.short	0x0101
        /*062a*/ 	.byte	0x04
	.zero		1


	//   ....[83]....
        /*062c*/ 	.word	0x00006440
        /*0630*/ 	.word	0x000000ff
        /*0634*/ 	.word	0x00000080
        /*0638*/ 	.short	0x010a
        /*063a*/ 	.byte	0x31
	.zero		1


	//   ....[84]....
        /*063c*/ 	.word	0x000064d0
        /*0640*/ 	.word	0x00000046
        /*0644*/ 	.word	0x000000e0
        /*0648*/ 	.short	0x010a
        /*064a*/ 	.byte	0xff
	.zero		1


	//   ....[85]....
        /*064c*/ 	.word	0x000066a0
        /*0650*/ 	.word	0x000000ff
        /*0654*/ 	.word	0x00000080
        /*0658*/ 	.short	0x010a
        /*065a*/ 	.byte	0x31
	.zero		1


	//   ....[86]....
        /*065c*/ 	.word	0x00006780
        /*0660*/ 	.word	0x00000046
        /*0664*/ 	.word	0x000000e0
        /*0668*/ 	.short	0x010a
        /*066a*/ 	.byte	0xff
	.zero		1


	//   ....[87]....
        /*066c*/ 	.word	0x00006ee0
        /*0670*/ 	.word	0x00000000
        /*0674*/ 	.word	0x00000000
        /*0678*/ 	.short	0x0101
        /*067a*/ 	.byte	0xff
	.zero		1


	//   ....[88]....
        /*067c*/ 	.word	0x00006ef0
        /*0680*/ 	.word	0x00000004
        /*0684*/ 	.word	0x00000080
        /*0688*/ 	.short	0x010a
        /*068a*/ 	.byte	0xff
	.zero		1


	//   ....[89]....
        /*068c*/ 	.word	0x00006fb0
        /*0690*/ 	.word	0x00000004
        /*0694*/ 	.word	0x00000080
        /*0698*/ 	.short	0x010a
        /*069a*/ 	.byte	0xff
	.zero		1


	//   ....[90]....
        /*069c*/ 	.word	0x00007790
        /*06a0*/ 	.word	0x00000000
        /*06a4*/ 	.word	0x00000000
        /*06a8*/ 	.short	0x0101
        /*06aa*/ 	.byte	0xff
	.zero		1


	//   ....[91]....
        /*06ac*/ 	.word	0x000077b0
        /*06b0*/ 	.word	0x00000002
        /*06b4*/ 	.word	0x00000080
        /*06b8*/ 	.short	0x010a
        /*06ba*/ 	.byte	0xff
	.zero		1


	//   ....[92]....
        /*06bc*/ 	.word	0x00007860
        /*06c0*/ 	.word	0x00000002
        /*06c4*/ 	.word	0x00000080
        /*06c8*/ 	.short	0x010a
        /*06ca*/ 	.byte	0xff
	.zero		1


	//   ....[93]....
        /*06cc*/ 	.word	0x00008030
        /*06d0*/ 	.word	0x00000000
        /*06d4*/ 	.word	0x00000000
        /*06d8*/ 	.short	0x0101
        /*06da*/ 	.byte	0xff
	.zero		1


	//   ....[94]....
        /*06dc*/ 	.word	0x00008050
        /*06e0*/ 	.word	0x00000003
        /*06e4*/ 	.word	0x00000080
        /*06e8*/ 	.short	0x010a
        /*06ea*/ 	.byte	0xff
	.zero		1


	//   ....[95]....
        /*06ec*/ 	.word	0x00008100
        /*06f0*/ 	.word	0x00000003
        /*06f4*/ 	.word	0x00000080
        /*06f8*/ 	.short	0x010a
        /*06fa*/ 	.byte	0xff
	.zero		1


	//   ....[96]....
        /*06fc*/ 	.word	0x00008510
        /*0700*/ 	.word	0x000000ff
        /*0704*/ 	.word	0x00000000
        /*0708*/ 	.short	0x0101
        /*070a*/ 	.byte	0x04
	.zero		1


	//   ....[97]....
        /*070c*/ 	.word	0x00008940
        /*0710*/ 	.word	0x00000000
        /*0714*/ 	.word	0x00000000
        /*0718*/ 	.short	0x0101
        /*071a*/ 	.byte	0xff
	.zero		1


	//   ....[98]....
        /*071c*/ 	.word	0x00008bc0
        /*0720*/ 	.word	0x000000ff
        /*0724*/ 	.word	0x00000000
        /*0728*/ 	.short	0x0101
        /*072a*/ 	.byte	0x04
	.zero		1


	//   ....[99]....
        /*072c*/ 	.word	0x00008bf0
        /*0730*/ 	.word	0x00000000
        /*0734*/ 	.word	0x00000040
        /*0738*/ 	.short	0x010a
        /*073a*/ 	.byte	0xff
	.zero		1


	//   ....[100]....
        /*073c*/ 	.word	0x00008c50
        /*0740*/ 	.word	0x00000000
        /*0744*/ 	.word	0x00000040
        /*0748*/ 	.short	0x010a
        /*074a*/ 	.byte	0xff
	.zero		1


	//   ....[101]....
        /*074c*/ 	.word	0x00008cb0
        /*0750*/ 	.word	0x00000000
        /*0754*/ 	.word	0x000000d0
        /*0758*/ 	.short	0x010a
        /*075a*/ 	.byte	0xff
	.zero		1


	//   ....[102]....
        /*075c*/ 	.word	0x00008d10
        /*0760*/ 	.word	0x00000000
        /*0764*/ 	.word	0x00000000
        /*0768*/ 	.short	0x010a
        /*076a*/ 	.byte	0xff
	.zero		1


	//   ....[103]....
        /*076c*/ 	.word	0x00008d70
        /*0770*/ 	.word	0x00000000
        /*0774*/ 	.word	0x00000000
        /*0778*/ 	.short	0x010a
        /*077a*/ 	.byte	0xff
	.zero		1


	//   ....[104]....
        /*077c*/ 	.word	0x00008dd0
        /*0780*/ 	.word	0x00000000
        /*0784*/ 	.word	0x00000000
        /*0788*/ 	.short	0x010a
        /*078a*/ 	.byte	0xff
	.zero		1


	//   ....[105]....
        /*078c*/ 	.word	0x00008e30
        /*0790*/ 	.word	0x00000000
        /*0794*/ 	.word	0x00000000
        /*0798*/ 	.short	0x010a
        /*079a*/ 	.byte	0xff
	.zero		1


	//   ....[106]....
        /*079c*/ 	.word	0x00008e90
        /*07a0*/ 	.word	0x00000000
        /*07a4*/ 	.word	0x00000000
        /*07a8*/ 	.short	0x010a
        /*07aa*/ 	.byte	0xff
	.zero		1


	//   ....[107]....
        /*07ac*/ 	.word	0x00008ef0
        /*07b0*/ 	.word	0x00000000
        /*07b4*/ 	.word	0x00000000
        /*07b8*/ 	.short	0x010a
        /*07ba*/ 	.byte	0xff
	.zero		1


	//   ....[108]....
        /*07bc*/ 	.word	0x00008f50
        /*07c0*/ 	.word	0x00000000
        /*07c4*/ 	.word	0x00000000
        /*07c8*/ 	.short	0x010a
        /*07ca*/ 	.byte	0xff
	.zero		1


	//   ....[109]....
        /*07cc*/ 	.word	0x00008fb0
        /*07d0*/ 	.word	0x00000004
        /*07d4*/ 	.word	0x000000d8
        /*07d8*/ 	.short	0x010a
        /*07da*/ 	.byte	0xff
	.zero		1


	//   ....[110]....
        /*07dc*/ 	.word	0x00009010
        /*07e0*/ 	.word	0x00000004
        /*07e4*/ 	.word	0x000000d0
        /*07e8*/ 	.short	0x010a
        /*07ea*/ 	.byte	0xff
	.zero		1


	//   ....[111]....
        /*07ec*/ 	.word	0x00009070
        /*07f0*/ 	.word	0x00000000
        /*07f4*/ 	.word	0x000000d0
        /*07f8*/ 	.short	0x010a
        /*07fa*/ 	.byte	0xff
	.zero		1


	//   ....[112]....
        /*07fc*/ 	.word	0x000090d0
        /*0800*/ 	.word	0x00000004
        /*0804*/ 	.word	0x000000f0
        /*0808*/ 	.short	0x010a
        /*080a*/ 	.byte	0xff
	.zero		1


	//   ....[113]....
        /*080c*/ 	.word	0x00009130
        /*0810*/ 	.word	0x00000000
        /*0814*/ 	.word	0x00000000
        /*0818*/ 	.short	0x010a
        /*081a*/ 	.byte	0xff
	.zero		1


	//   ....[114]....
        /*081c*/ 	.word	0x00009190
        /*0820*/ 	.word	0x00000000
        /*0824*/ 	.word	0x00000000
        /*0828*/ 	.short	0x010a
        /*082a*/ 	.byte	0xff
	.zero		1


	//   ....[115]....
        /*082c*/ 	.word	0x000091f0
        /*0830*/ 	.word	0x00000000
        /*0834*/ 	.word	0x00000000
        /*0838*/ 	.short	0x010a
        /*083a*/ 	.byte	0xff
	.zero		1


	//   ....[116]....
        /*083c*/ 	.word	0x00009250
        /*0840*/ 	.word	0x00000000
        /*0844*/ 	.word	0x000000d0
        /*0848*/ 	.short	0x010a
        /*084a*/ 	.byte	0xff
	.zero		1


	//   ....[117]....
        /*084c*/ 	.word	0x000092b0
        /*0850*/ 	.word	0x00000000
        /*0854*/ 	.word	0x000000c8
        /*0858*/ 	.short	0x010a
        /*085a*/ 	.byte	0xff
	.zero		1


	//   ....[118]....
        /*085c*/ 	.word	0x00009310
        /*0860*/ 	.word	0x00000002
        /*0864*/ 	.word	0x000000a0
        /*0868*/ 	.short	0x010a
        /*086a*/ 	.byte	0xff
	.zero		1


	//   ....[119]....
        /*086c*/ 	.word	0x00009370
        /*0870*/ 	.word	0x00000002
        /*0874*/ 	.word	0x000000a8
        /*0878*/ 	.short	0x010a
        /*087a*/ 	.byte	0xff
	.zero		1


	//   ....[120]....
        /*087c*/ 	.word	0x000093d0
        /*0880*/ 	.word	0x00000002
        /*0884*/ 	.word	0x000000b0
        /*0888*/ 	.short	0x010a
        /*088a*/ 	.byte	0xff
	.zero		1


	//   ....[121]....
        /*088c*/ 	.word	0x00009430
        /*0890*/ 	.word	0x00000000
        /*0894*/ 	.word	0x000000b8
        /*0898*/ 	.short	0x010a
        /*089a*/ 	.byte	0xff
	.zero		1


	//   ....[122]....
        /*089c*/ 	.word	0x00009490
        /*08a0*/ 	.word	0x00000000
        /*08a4*/ 	.word	0x000000a0
        /*08a8*/ 	.short	0x010a
        /*08aa*/ 	.byte	0xff
	.zero		1


	//   ....[123]....
        /*08ac*/ 	.word	0x000094f0
        /*08b0*/ 	.word	0x00000000
        /*08b4*/ 	.word	0x000000a8
        /*08b8*/ 	.short	0x010a
        /*08ba*/ 	.byte	0xff
	.zero		1


	//   ....[124]....
        /*08bc*/ 	.word	0x00009550
        /*08c0*/ 	.word	0x00000000
        /*08c4*/ 	.word	0x000000b0
        /*08c8*/ 	.short	0x010a
        /*08ca*/ 	.byte	0xff
	.zero		1


	//   ....[125]....
        /*08cc*/ 	.word	0x000095b0
        /*08d0*/ 	.word	0x00000000
        /*08d4*/ 	.word	0x000000d0
        /*08d8*/ 	.short	0x010a
        /*08da*/ 	.byte	0xff
	.zero		1


	//   ....[126]....
        /*08dc*/ 	.word	0x00009610
        /*08e0*/ 	.word	0x00000002
        /*08e4*/ 	.word	0x00000080
        /*08e8*/ 	.short	0x010a
        /*08ea*/ 	.byte	0xff
	.zero		1


	//   ....[127]....
        /*08ec*/ 	.word	0x00009660
        /*08f0*/ 	.word	0x00000046
        /*08f4*/ 	.word	0x000000e0
        /*08f8*/ 	.short	0x010a
        /*08fa*/ 	.byte	0xff
	.zero		1


	//   ....[128]....
        /*08fc*/ 	.word	0x000096b0
        /*0900*/ 	.word	0x00000004
        /*0904*/ 	.word	0x00000080
        /*0908*/ 	.short	0x010a
        /*090a*/ 	.byte	0xff
	.zero		1


	//   ....[129]....
        /*090c*/ 	.word	0x00009700
        /*0910*/ 	.word	0x00000002
        /*0914*/ 	.word	0x00000080
        /*0918*/ 	.short	0x010a
        /*091a*/ 	.byte	0xff
	.zero		1


	//   ....[130]....
        /*091c*/ 	.word	0x00009750
        /*0920*/ 	.word	0x00000003
        /*0924*/ 	.word	0x00000080
        /*0928*/ 	.short	0x010a
        /*092a*/ 	.byte	0xff
	.zero		1


	//----- nvinfo : EIATTR_NUM_MBARRIERS
	.align		4
.L_47:
        /*092c*/ 	.byte	0x03, 0x38
        /*092e*/ 	.short	0x0020


	//----- nvinfo : EIATTR_EXIT_INSTR_OFFSETS
	.align		4
        /*0930*/ 	.byte	0x04, 0x1c
        /*0932*/ 	.short	(.L_49 - .L_48)


	//   ....[0]....
.L_48:
        /*0934*/ 	.word	0x00002e70


	//   ....[1]....
        /*0938*/ 	.word	0x00003120


	//   ....[2]....
        /*093c*/ 	.word	0x00003180


	//   ....[3]....
        /*0940*/ 	.word	0x00003fd0


	//   ....[4]....
        /*0944*/ 	.word	0x00005370


	//   ....[5]....
        /*0948*/ 	.word	0x000053b0


	//   ....[6]....
        /*094c*/ 	.word	0x00008aa0


	//   ....[7]....
        /*0950*/ 	.word	0x00008b20


	//   ....[8]....
        /*0954*/ 	.word	0x00008b50


	//   ....[9]....
        /*0958*/ 	.word	0x00008bd0


	//----- nvinfo : EIATTR_MAX_THREADS
	.align		4
.L_49:
        /*095c*/ 	.byte	0x04, 0x05
        /*095e*/ 	.short	(.L_51 - .L_50)
.L_50:
        /*0960*/ 	.word	0x00000100
        /*0964*/ 	.word	0x00000001
        /*0968*/ 	.word	0x00000001


	//----- nvinfo : EIATTR_CRS_STACK_SIZE
	.align		4
.L_51:
        /*096c*/ 	.byte	0x04, 0x1e
        /*096e*/ 	.short	(.L_53 - .L_52)
.L_52:
        /*0970*/ 	.word	0x00000000


	//----- nvinfo : EIATTR_CBANK_PARAM_SIZE
	.align		4
.L_53:
        /*0974*/ 	.byte	0x03, 0x19
        /*0976*/ 	.short	0x0900


	//----- nvinfo : EIATTR_PARAM_CBANK
	.align		4
        /*0978*/ 	.byte	0x04, 0x0a
        /*097a*/ 	.short	(.L_55 - .L_54)
	.align		4
.L_54:
        /*097c*/ 	.word	index@(.nv.constant0._ZN7cutlass13device_kernelINS_4conv6kernel13ConvUniversalINS1_16ConvProblemShapeILNS1_8OperatorE0ELi3EEENS1_10collective14CollectiveConvINS1_47MainloopSm100TmaUmmaWarpSpecializedImplicitGemmILS5_0ELi8ELi3ELi1ELi2EN4cute5tupleIJNSA_1CILi1EEESD_SD_EEEEENSB_IJNSC_ILi64EEENSC_ILi128EEENSB_IJSG_EEEEEENS_6half_tESK_NSA_8TiledMMAINSA_8MMA_AtomIJNSA_20SM100_MMA_F16BF16_SSISK_SK_fLi64ELi128ELNSA_4UMMA5MajorE0ELSP_0ELNSO_7ScaleInE0ELSQ_0EEEEEENSA_6LayoutISE_NSB_IJNSC_ILi0EEESU_SU_EEEEENSB_IJNSA_10UnderscoreESX_SX_EEEEENS7_6detail27Sm100ImplicitGemmTileTraitsINSA_20SM90_TMA_LOAD_IM2COLENSA_14ComposedLayoutINSA_7SwizzleILi3ELi4ELi3EEENSA_18smem_ptr_flag_bitsILi16EEENST_INSB_IJNSC_ILi8EEESG_EEENSB_IJSG_SD_EEEEEEEvEENS11_INSA_13SM90_TMA_LOADES1C_vEEEENS_8epilogue10collective18CollectiveEpilogueINS1H_23Sm100TmaWarpSpecializedILi4ELi2ELi16ELb1ELb0EEEJSJ_NSB_IJNST_ISG_SD_EENST_INSC_ILi32EEESD_EEEEESK_NSB_IJNSB_IJllllEEESD_SU_EEESK_S1R_NS1H_6fusion15FusionCallbacksIS1L_NS1S_17LinearCombinationISK_fSK_fLNS_15FloatRoundStyleE2EEESJ_S1P_JEEENSA_5SM1004TMEM4LOAD26SM100_TMEM_LOAD_16dp256b4xES12_NS13_INS14_ILi2ELi4ELi3EEES17_NST_INSB_IJS18_S1N_EEENSB_IJS1N_SD_EEEEEEENSA_17SM75_U32x4_LDSM_NENSA_21SM90_TMA_STORE_IM2COLES26_NSA_17SM90_U32x4_STSM_NENSA_39AutoVectorizingCopyWithAssumedAlignmentILi128EEEEEEvvEEEEvNT_6ParamsE)
        /*0980*/ 	.short	0x0380
        /*0982*/ 	.short	0x0900


	//----- nvinfo : EIATTR_SW_WAR
	.align		4
.L_55:
        /*0984*/ 	.byte	0x04, 0x36
        /*0986*/ 	.short	(.L_57 - .L_56)
.L_56:
        /*0988*/ 	.word	0x00000008
.L_57:


//--------------------- .nv.callgraph             --------------------------
	.section	.nv.callgraph,"",@"SHT_CUDA_CALLGRAPH"
	.align	4
	.sectionentsize	8
	.align		4
        /*0000*/ 	.word	0x00000000
	.align		4
        /*0004*/ 	.word	0xffffffff
	.align		4
        /*0008*/ 	.word	index@(_ZN7cutlass13device_kernelINS_4conv6kernel13ConvUniversalINS1_16ConvProblemShapeILNS1_8OperatorE0ELi3EEENS1_10collective14CollectiveConvINS1_47MainloopSm100TmaUmmaWarpSpecializedImplicitGemmILS5_0ELi8ELi3ELi1ELi2EN4cute5tupleIJNSA_1CILi1EEESD_SD_EEEEENSB_IJNSC_ILi64EEENSC_ILi128EEENSB_IJSG_EEEEEENS_6half_tESK_NSA_8TiledMMAINSA_8MMA_AtomIJNSA_20SM100_MMA_F16BF16_SSISK_SK_fLi64ELi128ELNSA_4UMMA5MajorE0ELSP_0ELNSO_7ScaleInE0ELSQ_0EEEEEENSA_6LayoutISE_NSB_IJNSC_ILi0EEESU_SU_EEEEENSB_IJNSA_10UnderscoreESX_SX_EEEEENS7_6detail27Sm100ImplicitGemmTileTraitsINSA_20SM90_TMA_LOAD_IM2COLENSA_14ComposedLayoutINSA_7SwizzleILi3ELi4ELi3EEENSA_18smem_ptr_flag_bitsILi16EEENST_INSB_IJNSC_ILi8EEESG_EEENSB_IJSG_SD_EEEEEEEvEENS11_INSA_13SM90_TMA_LOADES1C_vEEEENS_8epilogue10collective18CollectiveEpilogueINS1H_23Sm100TmaWarpSpecializedILi4ELi2ELi16ELb1ELb0EEEJSJ_NSB_IJNST_ISG_SD_EENST_INSC_ILi32EEESD_EEEEESK_NSB_IJNSB_IJllllEEESD_SU_EEESK_S1R_NS1H_6fusion15FusionCallbacksIS1L_NS1S_17LinearCombinationISK_fSK_fLNS_15FloatRoundStyleE2EEESJ_S1P_JEEENSA_5SM1004TMEM4LOAD26SM100_TMEM_LOAD_16dp256b4xES12_NS13_INS14_ILi2ELi4ELi3EEES17_NST_INSB_IJS18_S1N_EEENSB_IJS1N_SD_EEEEEEENSA_17SM75_U32x4_LDSM_NENSA_21SM90_TMA_STORE_IM2COLES26_NSA_17SM90_U32x4_STSM_NENSA_39AutoVectorizingCopyWithAssumedAlignmentILi128EEEEEEvvEEEEvNT_6ParamsE)
	.align		4
        /*000c*/ 	.word	index@(__assertfail)
	.align		4
        /*0010*/ 	.word	0x00000000
	.align		4
        /*0014*/ 	.word	0xfffffffe
	.align		4
        /*0018*/ 	.word	0x00000000
	.align		4
        /*001c*/ 	.word	0xfffffffd
	.align		4
        /*0020*/ 	.word	0x00000000
	.align		4
        /*0024*/ 	.word	0xfffffffc


//--------------------- .nv.constant4             --------------------------
	.section	.nv.constant4,"a",@progbits
	.align	8
	.align		8
.nv.constant4:
        /*0000*/ 	.dword	__assertfail
	.align		8
        /*0008*/ 	.dword	__unnamed_1
	.align		8
        /*0010*/ 	.dword	__unnamed_2
	.align		8
        /*0018*/ 	.dword	_ZN39_INTERNAL_c3d0a1ad_4_k_cu_f81280a1_31934cuda3std3__45__cpo5beginE
	.align		8
        /*0020*/ 	.dword	_ZN39_INTERNAL_c3d0a1ad_4_k_cu_f81280a1_31934cuda3std3__45__cpo3endE
	.align		8
        /*0028*/ 	.dword	_ZN39_INTERNAL_c3d0a1ad_4_k_cu_f81280a1_31934cuda3std3__45__cpo6cbeginE
	.align		8
        /*0030*/ 	.dword	_ZN39_INTERNAL_c3d0a1ad_4_k_cu_f81280a1_31934cuda3std3__45__cpo4cendE
	.align		8
        /*0038*/ 	.dword	_ZN39_INTERNAL_c3d0a1ad_4_k_cu_f81280a1_31934cuda3std3__441_GLOBAL__N__c3d0a1ad_4_k_cu_f81280a1_31936ignoreE
	.align		8
        /*0040*/ 	.dword	_ZN39_INTERNAL_c3d0a1ad_4_k_cu_f81280a1_31934cuda3std3__419piecewise_constructE
	.align		8
        /*0048*/ 	.dword	_ZN39_INTERNAL_c3d0a1ad_4_k_cu_f81280a1_31934cuda3std3__48in_placeE
	.align		8
        /*0050*/ 	.dword	_ZN39_INTERNAL_c3d0a1ad_4_k_cu_f81280a1_31934cuda3std6ranges3__45__cpo4swapE
	.align		8
        /*0058*/ 	.dword	_ZN39_INTERNAL_c3d0a1ad_4_k_cu_f81280a1_31934cuda3std6ranges3__45__cpo9iter_moveE
	.align		8
        /*0060*/ 	.dword	_ZN39_INTERNAL_c3d0a1ad_4_k_cu_f81280a1_31934cute7productE
	.align		8
        /*0068*/ 	.dword	_ZN39_INTERNAL_c3d0a1ad_4_k_cu_f81280a1_31934cute1_E
	.align		8
        /*0070*/ 	.dword	$str$27
	.align		8
        /*0078*/ 	.dword	$str$28
	.align		8
        /*0080*/ 	.dword	$str$29
	.align		8
        /*0088*/ 	.dword	$str$30


//--------------------- .text._ZN7cutlass13device_kernelINS_4conv6kernel13ConvUniversalINS1_16ConvProblemShapeILNS1_8OperatorE0ELi3EEENS1_10collective14CollectiveConvINS1_47MainloopSm100TmaUmmaWarpSpecializedImplicitGemmILS5_0ELi8ELi3ELi1ELi2EN4cute5tupleIJNSA_1CILi1EEESD_SD_EEEEENSB_IJNSC_ILi64EEENSC_ILi128EEENSB_IJSG_EEEEEENS_6half_tESK_NSA_8TiledMMAINSA_8MMA_AtomIJNSA_20SM100_MMA_F16BF16_SSISK_SK_fLi64ELi128ELNSA_4UMMA5MajorE0ELSP_0ELNSO_7ScaleInE0ELSQ_0EEEEEENSA_6LayoutISE_NSB_IJNSC_ILi0EEESU_SU_EEEEENSB_IJNSA_10UnderscoreESX_SX_EEEEENS7_6detail27Sm100ImplicitGemmTileTraitsINSA_20SM90_TMA_LOAD_IM2COLENSA_14ComposedLayoutINSA_7SwizzleILi3ELi4ELi3EEENSA_18smem_ptr_flag_bitsILi16EEENST_INSB_IJNSC_ILi8EEESG_EEENSB_IJSG_SD_EEEEEEEvEENS11_INSA_13SM90_TMA_LOADES1C_vEEEENS_8epilogue10collective18CollectiveEpilogueINS1H_23Sm100TmaWarpSpecializedILi4ELi2ELi16ELb1ELb0EEEJSJ_NSB_IJNST_ISG_SD_EENST_INSC_ILi32EEESD_EEEEESK_NSB_IJNSB_IJllllEEESD_SU_EEESK_S1R_NS1H_6fusion15FusionCallbacksIS1L_NS1S_17LinearCombinationISK_fSK_fLNS_15FloatRoundStyleE2EEESJ_S1P_JEEENSA_5SM1004TMEM4LOAD26SM100_TMEM_LOAD_16dp256b4xES12_NS13_INS14_ILi2ELi4ELi3EEES17_NST_INSB_IJS18_S1N_EEENSB_IJS1N_SD_EEEEEEENSA_17SM75_U32x4_LDSM_NENSA_21SM90_TMA_STORE_IM2COLES26_NSA_17SM90_U32x4_STSM_NENSA_39AutoVectorizingCopyWithAssumedAlignmentILi128EEEEEEvvEEEEvNT_6ParamsE --------------------------
	.section	.text._ZN7cutlass13device_kernelINS_4conv6kernel13ConvUniversalINS1_16ConvProblemShapeILNS1_8OperatorE0ELi3EEENS1_10collective14CollectiveConvINS1_47MainloopSm100TmaUmmaWarpSpecializedImplicitGemmILS5_0ELi8ELi3ELi1ELi2EN4cute5tupleIJNSA_1CILi1EEESD_SD_EEEEENSB_IJNSC_ILi64EEENSC_ILi128EEENSB_IJSG_EEEEEENS_6half_tESK_NSA_8TiledMMAINSA_8MMA_AtomIJNSA_20SM100_MMA_F16BF16_SSISK_SK_fLi64ELi128ELNSA_4UMMA5MajorE0ELSP_0ELNSO_7ScaleInE0ELSQ_0EEEEEENSA_6LayoutISE_NSB_IJNSC_ILi0EEESU_SU_EEEEENSB_IJNSA_10UnderscoreESX_SX_EEEEENS7_6detail27Sm100ImplicitGemmTileTraitsINSA_20SM90_TMA_LOAD_IM2COLENSA_14ComposedLayoutINSA_7SwizzleILi3ELi4ELi3EEENSA_18smem_ptr_flag_bitsILi16EEENST_INSB_IJNSC_ILi8EEESG_EEENSB_IJSG_SD_EEEEEEEvEENS11_INSA_13SM90_TMA_LOADES1C_vEEEENS_8epilogue10collective18CollectiveEpilogueINS1H_23Sm100TmaWarpSpecializedILi4ELi2ELi16ELb1ELb0EEEJSJ_NSB_IJNST_ISG_SD_EENST_INSC_ILi32EEESD_EEEEESK_NSB_IJNSB_IJllllEEESD_SU_EEESK_S1R_NS1H_6fusion15FusionCallbacksIS1L_NS1S_17LinearCombinationISK_fSK_fLNS_15FloatRoundStyleE2EEESJ_S1P_JEEENSA_5SM1004TMEM4LOAD26SM100_TMEM_LOAD_16dp256b4xES12_NS13_INS14_ILi2ELi4ELi3EEES17_NST_INSB_IJS18_S1N_EEENSB_IJS1N_SD_EEEEEEENSA_17SM75_U32x4_LDSM_NENSA_21SM90_TMA_STORE_IM2COLES26_NSA_17SM90_U32x4_STSM_NENSA_39AutoVectorizingCopyWithAssumedAlignmentILi128EEEEEEvvEEEEvNT_6ParamsE,"ax",@progbits
	.align	128
.text._ZN7cutlass13device_kernelINS_4conv6kernel13ConvUniversalINS1_16ConvProblemShapeILNS1_8OperatorE0ELi3EEENS1_10collective14CollectiveConvINS1_47MainloopSm100TmaUmmaWarpSpecializedImplicitGemmILS5_0ELi8ELi3ELi1ELi2EN4cute5tupleIJNSA_1CILi1EEESD_SD_EEEEENSB_IJNSC_ILi64EEENSC_ILi128EEENSB_IJSG_EEEEEENS_6half_tESK_NSA_8TiledMMAINSA_8MMA_AtomIJNSA_20SM100_MMA_F16BF16_SSISK_SK_fLi64ELi128ELNSA_4UMMA5MajorE0ELSP_0ELNSO_7ScaleInE0ELSQ_0EEEEEENSA_6LayoutISE_NSB_IJNSC_ILi0EEESU_SU_EEEEENSB_IJNSA_10UnderscoreESX_SX_EEEEENS7_6detail27Sm100ImplicitGemmTileTraitsINSA_20SM90_TMA_LOAD_IM2COLENSA_14ComposedLayoutINSA_7SwizzleILi3ELi4ELi3EEENSA_18smem_ptr_flag_bitsILi16EEENST_INSB_IJNSC_ILi8EEESG_EEENSB_IJSG_SD_EEEEEEEvEENS11_INSA_13SM90_TMA_LOADES1C_vEEEENS_8epilogue10collective18CollectiveEpilogueINS1H_23Sm100TmaWarpSpecializedILi4ELi2ELi16ELb1ELb0EEEJSJ_NSB_IJNST_ISG_SD_EENST_INSC_ILi32EEESD_EEEEESK_NSB_IJNSB_IJllllEEESD_SU_EEESK_S1R_NS1H_6fusion15FusionCallbacksIS1L_NS1S_17LinearCombinationISK_fSK_fLNS_15FloatRoundStyleE2EEESJ_S1P_JEEENSA_5SM1004TMEM4LOAD26SM100_TMEM_LOAD_16dp256b4xES12_NS13_INS14_ILi2ELi4ELi3EEES17_NST_INSB_IJS18_S1N_EEENSB_IJS1N_SD_EEEEEEENSA_17SM75_U32x4_LDSM_NENSA_21SM90_TMA_STORE_IM2COLES26_NSA_17SM90_U32x4_STSM_NENSA_39AutoVectorizingCopyWithAssumedAlignmentILi128EEEEEEvvEEEEvNT_6ParamsE:
        .type           _ZN7cutlass13device_kernelINS_4conv6kernel13ConvUniversalINS1_16ConvProblemShapeILNS1_8OperatorE0ELi3EEENS1_10collective14CollectiveConvINS1_47MainloopSm100TmaUmmaWarpSpecializedImplicitGemmILS5_0ELi8ELi3ELi1ELi2EN4cute5tupleIJNSA_1CILi1EEESD_SD_EEEEENSB_IJNSC_ILi64EEENSC_ILi128EEENSB_IJSG_EEEEEENS_6half_tESK_NSA_8TiledMMAINSA_8MMA_AtomIJNSA_20SM100_MMA_F16BF16_SSISK_SK_fLi64ELi128ELNSA_4UMMA5MajorE0ELSP_0ELNSO_7ScaleInE0ELSQ_0EEEEEENSA_6LayoutISE_NSB_IJNSC_ILi0EEESU_SU_EEEEENSB_IJNSA_10UnderscoreESX_SX_EEEEENS7_6detail27Sm100ImplicitGemmTileTraitsINSA_20SM90_TMA_LOAD_IM2COLENSA_14ComposedLayoutINSA_7SwizzleILi3ELi4ELi3EEENSA_18smem_ptr_flag_bitsILi16EEENST_INSB_IJNSC_ILi8EEESG_EEENSB_IJSG_SD_EEEEEEEvEENS11_INSA_13SM90_TMA_LOADES1C_vEEEENS_8epilogue10collective18CollectiveEpilogueINS1H_23Sm100TmaWarpSpecializedILi4ELi2ELi16ELb1ELb0EEEJSJ_NSB_IJNST_ISG_SD_EENST_INSC_ILi32EEESD_EEEEESK_NSB_IJNSB_IJllllEEESD_SU_EEESK_S1R_NS1H_6fusion15FusionCallbacksIS1L_NS1S_17LinearCombinationISK_fSK_fLNS_15FloatRoundStyleE2EEESJ_S1P_JEEENSA_5SM1004TMEM4LOAD26SM100_TMEM_LOAD_16dp256b4xES12_NS13_INS14_ILi2ELi4ELi3EEES17_NST_INSB_IJS18_S1N_EEENSB_IJS1N_SD_EEEEEEENSA_17SM75_U32x4_LDSM_NENSA_21SM90_TMA_STORE_IM2COLES26_NSA_17SM90_U32x4_STSM_NENSA_39AutoVectorizingCopyWithAssumedAlignmentILi128EEEEEEvvEEEEvNT_6ParamsE,@function
        .size           _ZN7cutlass13device_kernelINS_4conv6kernel13ConvUniversalINS1_16ConvProblemShapeILNS1_8OperatorE0ELi3EEENS1_10collective14CollectiveConvINS1_47MainloopSm100TmaUmmaWarpSpecializedImplicitGemmILS5_0ELi8ELi3ELi1ELi2EN4cute5tupleIJNSA_1CILi1EEESD_SD_EEEEENSB_IJNSC_ILi64EEENSC_ILi128EEENSB_IJSG_EEEEEENS_6half_tESK_NSA_8TiledMMAINSA_8MMA_AtomIJNSA_20SM100_MMA_F16BF16_SSISK_SK_fLi64ELi128ELNSA_4UMMA5MajorE0ELSP_0ELNSO_7ScaleInE0ELSQ_0EEEEEENSA_6LayoutISE_NSB_IJNSC_ILi0EEESU_SU_EEEEENSB_IJNSA_10UnderscoreESX_SX_EEEEENS7_6detail27Sm100ImplicitGemmTileTraitsINSA_20SM90_TMA_LOAD_IM2COLENSA_14ComposedLayoutINSA_7SwizzleILi3ELi4ELi3EEENSA_18smem_ptr_flag_bitsILi16EEENST_INSB_IJNSC_ILi8EEESG_EEENSB_IJSG_SD_EEEEEEEvEENS11_INSA_13SM90_TMA_LOADES1C_vEEEENS_8epilogue10collective18CollectiveEpilogueINS1H_23Sm100TmaWarpSpecializedILi4ELi2ELi16ELb1ELb0EEEJSJ_NSB_IJNST_ISG_SD_EENST_INSC_ILi32EEESD_EEEEESK_NSB_IJNSB_IJllllEEESD_SU_EEESK_S1R_NS1H_6fusion15FusionCallbacksIS1L_NS1S_17LinearCombinationISK_fSK_fLNS_15FloatRoundStyleE2EEESJ_S1P_JEEENSA_5SM1004TMEM4LOAD26SM100_TMEM_LOAD_16dp256b4xES12_NS13_INS14_ILi2ELi4ELi3EEES17_NST_INSB_IJS18_S1N_EEENSB_IJS1N_SD_EEEEEEENSA_17SM75_U32x4_LDSM_NENSA_21SM90_TMA_STORE_IM2COLES26_NSA_17SM90_U32x4_STSM_NENSA_39AutoVectorizingCopyWithAssumedAlignmentILi128EEEEEEvvEEEEvNT_6ParamsE,(.L_x_178 - _ZN7cutlass13device_kernelINS_4conv6kernel13ConvUniversalINS1_16ConvProblemShapeILNS1_8OperatorE0ELi3EEENS1_10collective14CollectiveConvINS1_47MainloopSm100TmaUmmaWarpSpecializedImplicitGemmILS5_0ELi8ELi3ELi1ELi2EN4cute5tupleIJNSA_1CILi1EEESD_SD_EEEEENSB_IJNSC_ILi64EEENSC_ILi128EEENSB_IJSG_EEEEEENS_6half_tESK_NSA_8TiledMMAINSA_8MMA_AtomIJNSA_20SM100_MMA_F16BF16_SSISK_SK_fLi64ELi128ELNSA_4UMMA5MajorE0ELSP_0ELNSO_7ScaleInE0ELSQ_0EEEEEENSA_6LayoutISE_NSB_IJNSC_ILi0EEESU_SU_EEEEENSB_IJNSA_10UnderscoreESX_SX_EEEEENS7_6detail27Sm100ImplicitGemmTileTraitsINSA_20SM90_TMA_LOAD_IM2COLENSA_14ComposedLayoutINSA_7SwizzleILi3ELi4ELi3EEENSA_18smem_ptr_flag_bitsILi16EEENST_INSB_IJNSC_ILi8EEESG_EEENSB_IJSG_SD_EEEEEEEvEENS11_INSA_13SM90_TMA_LOADES1C_vEEEENS_8epilogue10collective18CollectiveEpilogueINS1H_23Sm100TmaWarpSpecializedILi4ELi2ELi16ELb1ELb0EEEJSJ_NSB_IJNST_ISG_SD_EENST_INSC_ILi32EEESD_EEEEESK_NSB_IJNSB_IJllllEEESD_SU_EEESK_S1R_NS1H_6fusion15FusionCallbacksIS1L_NS1S_17LinearCombinationISK_fSK_fLNS_15FloatRoundStyleE2EEESJ_S1P_JEEENSA_5SM1004TMEM4LOAD26SM100_TMEM_LOAD_16dp256b4xES12_NS13_INS14_ILi2ELi4ELi3EEES17_NST_INSB_IJS18_S1N_EEENSB_IJS1N_SD_EEEEEEENSA_17SM75_U32x4_LDSM_NENSA_21SM90_TMA_STORE_IM2COLES26_NSA_17SM90_U32x4_STSM_NENSA_39AutoVectorizingCopyWithAssumedAlignmentILi128EEEEEEvvEEEEvNT_6ParamsE)
        .other          _ZN7cutlass13device_kernelINS_4conv6kernel13ConvUniversalINS1_16ConvProblemShapeILNS1_8OperatorE0ELi3EEENS1_10collective14CollectiveConvINS1_47MainloopSm100TmaUmmaWarpSpecializedImplicitGemmILS5_0ELi8ELi3ELi1ELi2EN4cute5tupleIJNSA_1CILi1EEESD_SD_EEEEENSB_IJNSC_ILi64EEENSC_ILi128EEENSB_IJSG_EEEEEENS_6half_tESK_NSA_8TiledMMAINSA_8MMA_AtomIJNSA_20SM100_MMA_F16BF16_SSISK_SK_fLi64ELi128ELNSA_4UMMA5MajorE0ELSP_0ELNSO_7ScaleInE0ELSQ_0EEEEEENSA_6LayoutISE_NSB_IJNSC_ILi0EEESU_SU_EEEEENSB_IJNSA_10UnderscoreESX_SX_EEEEENS7_6detail27Sm100ImplicitGemmTileTraitsINSA_20SM90_TMA_LOAD_IM2COLENSA_14ComposedLayoutINSA_7SwizzleILi3ELi4ELi3EEENSA_18smem_ptr_flag_bitsILi16EEENST_INSB_IJNSC_ILi8EEESG_EEENSB_IJSG_SD_EEEEEEEvEENS11_INSA_13SM90_TMA_LOADES1C_vEEEENS_8epilogue10collective18CollectiveEpilogueINS1H_23Sm100TmaWarpSpecializedILi4ELi2ELi16ELb1ELb0EEEJSJ_NSB_IJNST_ISG_SD_EENST_INSC_ILi32EEESD_EEEEESK_NSB_IJNSB_IJllllEEESD_SU_EEESK_S1R_NS1H_6fusion15FusionCallbacksIS1L_NS1S_17LinearCombinationISK_fSK_fLNS_15FloatRoundStyleE2EEESJ_S1P_JEEENSA_5SM1004TMEM4LOAD26SM100_TMEM_LOAD_16dp256b4xES12_NS13_INS14_ILi2ELi4ELi3EEES17_NST_INSB_IJS18_S1N_EEENSB_IJS1N_SD_EEEEEEENSA_17SM75_U32x4_LDSM_NENSA_21SM90_TMA_STORE_IM2COLES26_NSA_17SM90_U32x4_STSM_NENSA_39AutoVectorizingCopyWithAssumedAlignmentILi128EEEEEEvvEEEEvNT_6ParamsE,@"STO_CUDA_ENTRY STV_DEFAULT"
_ZN7cutlass13device_kernelINS_4conv6kernel13ConvUniversalINS1_16ConvProblemShapeILNS1_8OperatorE0ELi3EEENS1_10collective14CollectiveConvINS1_47MainloopSm100TmaUmmaWarpSpecializedImplicitGemmILS5_0ELi8ELi3ELi1ELi2EN4cute5tupleIJNSA_1CILi1EEESD_SD_EEEEENSB_IJNSC_ILi64EEENSC_ILi128EEENSB_IJSG_EEEEEENS_6half_tESK_NSA_8TiledMMAINSA_8MMA_AtomIJNSA_20SM100_MMA_F16BF16_SSISK_SK_fLi64ELi128ELNSA_4UMMA5MajorE0ELSP_0ELNSO_7ScaleInE0ELSQ_0EEEEEENSA_6LayoutISE_NSB_IJNSC_ILi0EEESU_SU_EEEEENSB_IJNSA_10UnderscoreESX_SX_EEEEENS7_6detail27Sm100ImplicitGemmTileTraitsINSA_20SM90_TMA_LOAD_IM2COLENSA_14ComposedLayoutINSA_7SwizzleILi3ELi4ELi3EEENSA_18smem_ptr_flag_bitsILi16EEENST_INSB_IJNSC_ILi8EEESG_EEENSB_IJSG_SD_EEEEEEEvEENS11_INSA_13SM90_TMA_LOADES1C_vEEEENS_8epilogue10collective18CollectiveEpilogueINS1H_23Sm100TmaWarpSpecializedILi4ELi2ELi16ELb1ELb0EEEJSJ_NSB_IJNST_ISG_SD_EENST_INSC_ILi32EEESD_EEEEESK_NSB_IJNSB_IJllllEEESD_SU_EEESK_S1R_NS1H_6fusion15FusionCallbacksIS1L_NS1S_17LinearCombinationISK_fSK_fLNS_15FloatRoundStyleE2EEESJ_S1P_JEEENSA_5SM1004TMEM4LOAD26SM100_TMEM_LOAD_16dp256b4xES12_NS13_INS14_ILi2ELi4ELi3EEES17_NST_INSB_IJS18_S1N_EEENSB_IJS1N_SD_EEEEEEENSA_17SM75_U32x4_LDSM_NENSA_21SM90_TMA_STORE_IM2COLES26_NSA_17SM90_U32x4_STSM_NENSA_39AutoVectorizingCopyWithAssumedAlignmentILi128EEEEEEvvEEEEvNT_6ParamsE:
[----:B------:R-:W1:Y:S01]  /*0000*/  LDC R1, c[0x0][0x37c] ;  /* 0x0000df00ff017b82 */ /* 0x000e620000000800 */
[----:B------:R-:W2:Y:S01]  /*0010*/  S2R R50, SR_TID.X ;  /* 0x0000000000327919 */ /* 0x000ea20000002100 */
[----:B------:R-:W3:Y:S01]  /*0020*/  LDCU.64 UR8, c[0x0][0x990] ;  /* 0x00013200ff0877ac */ /* 0x000ee20008000a00 */
[----:B-1----:R-:W-:Y:S01]  /*0030*/  VIADD R1, R1, 0xfffffff8 ;  /* 0xfffffff801017836 */ /* 0x002fe20000000000 */
[----:B------:R-:W-:Y:S02]  /*0040*/  PRMT R51, RZ, 0x7610, R51 ;  /* 0x00007610ff337816 */ /* 0x000fe40000000033 */
[----:B------:R-:W-:Y:S01]  /*0050*/  ELECT P3, URZ, PT ;  /* 0x0000000000ff782f */ /* 0x000fe20003860000 */
[----:B---3--:R-:W-:-:S04]  /*0060*/  UISETP.NE.U32.AND UP0, UPT, UR8, URZ, UPT ;  /* 0x000000ff0800728c */ /* 0x008fc8000bf05070 */
[----:B------:R-:W-:Y:S01]  /*0070*/  UISETP.NE.AND.EX UP0, UPT, UR9, URZ, UPT, UP0 ;  /* 0x000000ff0900728c */ /* 0x000fe2000bf05300 */
[----:B--2---:R-:W-:-:S05]  /*0080*/  SHF.R.U32.HI R52, RZ, 0x5, R50 ;  /* 0x00000005ff347819 */ /* 0x004fca0000011632 */
[----:B------:R-:W1:Y:S02]  /*0090*/  SHFL.IDX PT, R0, R52, RZ, 0x1f ;  /* 0x00001fff34007589 */ /* 0x000e6400000e0000 */
[----:B-1----:R-:W-:Y:S01]  /*00a0*/  R2UR UR18, R0 ;  /* 0x00000000001272ca */ /* 0x002fe200000e0000 */
[----:B------:R-:W-:-:S14]  /*00b0*/  BRA.U UP0, `(.L_x_0) ;  /* 0x0000000100307547 */ /* 0x000fdc000b800000 */
[----:B------:R-:W1:Y:S02]  /*00c0*/  LDCU.64 UR4, c[0x0][0x988] ;  /* 0x00013100ff0477ac */ /* 0x000e640008000a00 */
[----:B-1----:R-:W-:-:S04]  /*00d0*/  UISETP.NE.U32.AND UP0, UPT, UR4, URZ, UPT ;  /* 0x000000ff0400728c */ /* 0x002fc8000bf05070 */
[----:B------:R-:W-:-:S09]  /*00e0*/  UISETP.NE.AND.EX UP0, UPT, UR5, URZ, UPT, UP0 ;  /* 0x000000ff0500728c */ /* 0x000fd2000bf05300 */
[----:B------:R-:W-:Y:S05]  /*00f0*/  BRA.U !UP0, `(.L_x_1) ;  /* 0x0000000108147547 */ /* 0x000fea000b800000 */
[----:B------:R-:W1:Y:S01]  /*0100*/  LDC.64 R2, c[0x0][0x988] ;  /* 0x00026200ff027b82 */ /* 0x000e620000000a00 */
[----:B------:R-:W1:Y:S02]  /*0110*/  LDCU.64 UR4, c[0x0][0x358] ;  /* 0x00006b00ff0477ac */ /* 0x000e640008000a00 */
[----:B-1----:R1:W5:Y:S01]  /*0120*/  LDG.E R27, desc[UR4][R2.64] ;  /* 0x00000004021b7981 */ /* 0x002362000c1e1900 */
[----:B------:R-:W-:Y:S01]  /*0130*/  HFMA2 R51, -RZ, RZ, 0, 5.9604644775390625e-08 ;  /* 0x00000001ff337431 */ /* 0x000fe200000001ff */
[----:B------:R-:W-:Y:S05]  /*0140*/  BRA `(.L_x_0) ;  /* 0x00000000000c7947 */ /* 0x000fea0003800000 */
.L_x_1:
[----:B------:R-:W1:Y:S01]  /*0150*/  LDCU UR4, c[0x0][0x980] ;  /* 0x00013000ff0477ac */ /* 0x000e620008000800 */
[----:B------:R-:W-:Y:S01]  /*0160*/  HFMA2 R51, -RZ, RZ, 0, 5.9604644775390625e-08 ;  /* 0x00000001ff337431 */ /* 0x000fe200000001ff */
[----:B-1----:R-:W-:-:S07]  /*0170*/  MOV R27, UR4 ;  /* 0x00000004001b7c02 */ /* 0x002fce0008000f00 */
.L_x_0:
[----:B------:R-:W2:Y:S02]  /*0180*/  LDCU.64 UR4, c[0x0][0x9b0] ;  /* 0x00013600ff0477ac */ /* 0x000ea40008000a00 */
[----:B--2---:R-:W-:-:S04]  /*0190*/  UISETP.NE.U32.AND UP0, UPT, UR4, URZ, UPT ;  /* 0x000000ff0400728c */ /* 0x004fc8000bf05070 */
[----:B------:R-:W-:-:S09]  /*01a0*/  UISETP.NE.AND.EX UP0, UPT, UR5, URZ, UPT, UP0 ;  /* 0x000000ff0500728c */ /* 0x000fd2000bf05300 */
[----:B------:R-:W-:Y:S05]  /*01b0*/  BRA.U UP0, `(.L_x_2) ;  /* 0x0000000100287547 */ /* 0x000fea000b800000 */
[----:B------:R-:W2:Y:S02]  /*01c0*/  LDCU.64 UR4, c[0x0][0x9a8] ;  /* 0x00013500ff0477ac */ /* 0x000ea40008000a00 */
[----:B--2---:R-:W-:-:S04]  /*01d0*/  UISETP.NE.U32.AND UP0, UPT, UR4, URZ, UPT ;  /* 0x000000ff0400728c */ /* 0x004fc8000bf05070 */
[----:B------:R-:W-:-:S09]  /*01e0*/  UISETP.NE.AND.EX UP0, UPT, UR5, URZ, UPT, UP0 ;  /* 0x000000ff0500728c */ /* 0x000fd2000bf05300 */
[----:B------:R-:W-:Y:S05]  /*01f0*/  BRA.U !UP0, `(.L_x_3) ;  /* 0x0000000108107547 */ /* 0x000fea000b800000 */
[----:B------:R-:W2:Y:S01]  /*0200*/  LDC.64 R24, c[0x0][0x9a8] ;  /* 0x00026a00ff187b82 */ /* 0x000ea20000000a00 */
[----:B------:R-:W2:Y:S02]  /*0210*/  LDCU.64 UR4, c[0x0][0x358] ;  /* 0x00006b00ff0477ac */ /* 0x000ea40008000a00 */
[----:B--2---:R2:W5:Y:S01]  /*0220*/  LDG.E R24, desc[UR4][R24.64] ;  /* 0x0000000418187981 */ /* 0x004562000c1e1900 */
[----:B------:R-:W-:Y:S05]  /*0230*/  BRA `(.L_x_2) ;  /* 0x0000000000087947 */ /* 0x000fea0003800000 */
.L_x_3:
[----:B------:R-:W2:Y:S02]  /*0240*/  LDCU UR4, c[0x0][0x9a0] ;  /* 0x00013400ff0477ac */ /* 0x000ea40008000800 */
[----:B--2---:R-:W-:Y:S02]  /*0250*/  MOV R24, UR4 ;  /* 0x0000000400187c02 */ /* 0x004fe40008000f00 */
.L_x_2:
[----:B------:R-:W-:Y:S01]  /*0260*/  IMAD.U32 R0, RZ, RZ, UR18 ;  /* 0x00000012ff007e24 */ /* 0x000fe2000f8e00ff */
[----:B------:R-:W-:Y:S04]  /*0270*/  BSSY.RECONVERGENT B0, `(.L_x_4) ;  /* 0x000000c000007945 */ /* 0x000fe80003800200 */
[C---:B------:R-:W-:Y:S02]  /*0280*/  ISETP.NE.OR P1, PT, R0.reuse, 0x1, !P3 ;  /* 0x000000010000780c */ /* 0x040fe40005f25670 */
[----:B------:R-:W-:-:S11]  /*0290*/  ISETP.NE.OR P0, PT, R0, 0x3, !P3 ;  /* 0x000000030000780c */ /* 0x000fd60005f05670 */
[----:B------:R-:W-:Y:S05]  /*02a0*/  @P1 BRA `(.L_x_5) ;  /* 0x0000000000201947 */ /* 0x000fea0003800000 */
[----:B------:R-:W3:Y:S02]  /*02b0*/  LDCU.64 UR4, c[0x0][0x348] ;  /* 0x00006900ff0477ac */ /* 0x000ee40008000a00 */
[----:B---3--:R-:W-:Y:S02]  /*02c0*/  UIADD3 UR6, UP1, UPT, UR4, 0x80, URZ ;  /* 0x0000008004067890 */ /* 0x008fe4000ff3e0ff */
[----:B------:R-:W-:Y:S02]  /*02d0*/  UIADD3 UR4, UP0, UPT, UR4, 0x200, URZ ;  /* 0x0000020004047890 */ /* 0x000fe4000ff1e0ff */
[----:B------:R-:W-:Y:S02]  /*02e0*/  UIADD3.X UR7, UPT, UPT, URZ, UR5, URZ, UP1, !UPT ;  /* 0x00000005ff077290 */ /* 0x000fe40008ffe4ff */
[----:B------:R-:W-:-:S07]  /*02f0*/  UIADD3.X UR5, UPT, UPT, URZ, UR5, URZ, UP0, !UPT ;  /* 0x00000005ff057290 */ /* 0x000fce00087fe4ff */
[----:B------:R3:W-:Y:S02]  /*0300*/  UTMACCTL.PF [UR6] ;  /* 0x00000000060079b9 */ /* 0x0007e40008040000 */
[----:B------:R3:W-:Y:S02]  /*0310*/  UTMACCTL.PF [UR4] ;  /* 0x00000000040079b9 */ /* 0x0007e40008040000 */
[----:B---3--:R-:W-:Y:S01]  /*0320*/  NOP ;  /* 0x0000000000007918 */ /* 0x008fe20000000000 */
.L_x_5:
[----:B------:R-:W-:Y:S05]  /*0330*/  BSYNC.RECONVERGENT B0 ;  /* 0x0000000000007941 */ /* 0x000fea0003800200 */
.L_x_4:
[----:B------:R-:W-:Y:S04]  /*0340*/  BSSY.RECONVERGENT B0, `(.L_x_6) ;  /* 0x000000a000007945 */ /* 0x000fe80003800200 */
        /* <DEDUP_REMOVED lines=9> */
.L_x_7:
[----:B------:R-:W-:Y:S05]  /*03e0*/  BSYNC.RECONVERGENT B0 ;  /* 0x0000000000007941 */ /* 0x000fea0003800200 */
.L_x_6:
[----:B------:R-:W3:Y:S01]  /*03f0*/  LDCU.64 UR4, c[0x0][0x988] ;  /* 0x00013100ff0477ac */ /* 0x000ee20008000a00 */
[----:B------:R-:W-:Y:S02]  /*0400*/  UISETP.EQ.U32.AND UP2, UPT, UR8, URZ, UPT ;  /* 0x000000ff0800728c */ /* 0x000fe4000bf42070 */
[----:B------:R-:W-:Y:S02]  /*0410*/  UPLOP3.LUT UP3, UPT, UPT, UPT, UPT, 0x80, 0x8 ;  /* 0x000000000008789c */ /* 0x000fe40003f6f070 */
[----:B---3--:R-:W-:-:S04]  /*0420*/  UISETP.NE.U32.AND UP0, UPT, UR4, URZ, UPT ;  /* 0x000000ff0400728c */ /* 0x008fc8000bf05070 */
[----:B------:R-:W-:-:S04]  /*0430*/  UISETP.NE.AND.EX UP1, UPT, UR5, URZ, UPT, UP0 ;  /* 0x000000ff0500728c */ /* 0x000fc8000bf25300 */
[----:B------:R-:W-:-:S04]  /*0440*/  UISETP.EQ.OR.EX UP4, UPT, UR9, URZ, !UP1, UP2 ;  /* 0x000000ff0900728c */ /* 0x000fc8000cf82720 */
[----:B------:R-:W-:-:S06]  /*0450*/  UP2UR UR4, UPR, URZ, 0x10 ;  /* 0x00000010ff047883 */ /* 0x000fcc0008000000 */
[----:B------:R-:W-:Y:S01]  /*0460*/  MOV R59, UR4 ;  /* 0x00000004003b7c02 */ /* 0x000fe20008000f00 */
[----:B------:R-:W-:Y:S06]  /*0470*/  BRA.U !UP4, `(.L_x_8) ;  /* 0x000000010c207547 */ /* 0x000fec000b800000 */
[----:B------:R-:W-:Y:S01]  /*0480*/  UISETP.NE.U32.AND UP2, UPT, UR8, URZ, UPT ;  /* 0x000000ff0800728c */ /* 0x000fe2000bf45070 */
[----:B-----5:R-:W-:Y:S01]  /*0490*/  FSETP.NEU.AND P0, PT, R27, RZ, PT ;  /* 0x000000ff1b00720b */ /* 0x020fe20003f0d000 */
[----:B------:R-:W-:Y:S02]  /*04a0*/  USEL UR4, URZ, 0xffffffff, UP1 ;  /* 0xffffffffff047887 */ /* 0x000fe40008800000 */
[----:B------:R-:W-:-:S10]  /*04b0*/  UISETP.NE.AND.EX UP2, UPT, UR9, URZ, UPT, UP2 ;  /* 0x000000ff0900728c */ /* 0x000fd4000bf45320 */
[----:B------:R-:W-:Y:S01]  /*04c0*/  VOTEU.ANY UP0, P0 ;  /* 0x0000000000ff7886 */ /* 0x000fe20000000100 */
[----:B------:R-:W-:-:S04]  /*04d0*/  @!UP2 USEL UR4, URZ, 0xffffffff, UP0 ;  /* 0xffffffffff04a887 */ /* 0x000fc80008000000 */
[----:B------:R-:W-:-:S04]  /*04e0*/  ULOP3.LUT UR4, UR4, 0x1, URZ, 0xc0, !UPT ;  /* 0x0000000104047892 */ /* 0x000fc8000f8ec0ff */
[----:B------:R-:W-:-:S11]  /*04f0*/  UISETP.NE.U32.AND UP3, UPT, UR4, 0x1, UPT ;  /* 0x000000010400788c */ /* 0x000fd6000bf65070 */
.L_x_8:
[----:B-1----:R-:W1:Y:S01]  /*0500*/  SHFL.IDX PT, R2, R52, RZ, 0x1f ;  /* 0x00001fff34027589 */ /* 0x002e6200000e0000 */
[----:B------:R-:W-:-:S04]  /*0510*/  UISETP.NE.AND UP0, UPT, UR18, 0x2, UPT ;  /* 0x000000021200788c */ /* 0x000fc8000bf05270 */
[----:B------:R-:W-:Y:S01]  /*0520*/  USEL UR56, URZ, 0x1, UP0 ;  /* 0x00000001ff387887 */ /* 0x000fe20008000000 */
[----:B-1----:R-:W-:-:S13]  /*0530*/  ISETP.NE.AND P0, PT, R2, RZ, PT ;  /* 0x000000ff0200720c */ /* 0x002fda0003f05270 */
[----:B------:R-:W-:Y:S05]  /*0540*/  @P0 BRA `(.L_x_9) ;  /* 0x0000000000680947 */ /* 0x000fea0003800000 */
[----:B------:R-:W1:Y:S01]  /*0550*/  S2UR UR4, SR_CgaCtaId ;  /* 0x00000000000479c3 */ /* 0x000e620000008800 */
[----:B------:R-:W-:Y:S01]  /*0560*/  UMOV UR5, 0x400 ;  /* 0x0000040000057882 */ /* 0x000fe20000000000 */
[----:B------:R-:W-:Y:S01]  /*0570*/  UMOV UR6, 0x1 ;  /* 0x0000000100067882 */ /* 0x000fe20000000000 */
[----:B------:R-:W-:Y:S01]  /*0580*/  ELECT P0, URZ, PT ;  /* 0x0000000000ff782f */ /* 0x000fe20003800000 */
[----:B------:R-:W-:-:S04]  /*0590*/  UIADD3 UR6, UPT, UPT, -UR6, 0x100000, URZ ;  /* 0x0010000006067890 */ /* 0x000fc8000fffe1ff */
[----:B------:R-:W-:Y:S02]  /*05a0*/  USHF.L.U32 UR7, UR6, 0xb, URZ ;  /* 0x0000000b06077899 */ /* 0x000fe400080006ff */
[----:B------:R-:W-:Y:S02]  /*05b0*/  USHF.L.U32 UR6, UR6, 0x1, URZ ;  /* 0x0000000106067899 */ /* 0x000fe400080006ff */
[----:B-1----:R-:W-:Y:S01]  /*05c0*/  ULEA UR4, UR4, UR5, 0x18 ;  /* 0x0000000504047291 */ /* 0x002fe2000f8ec0ff */
[----:B------:R-:W1:Y:S11]  /*05d0*/  FENCE.VIEW.ASYNC.S ;  /* 0x00000000000073c6 */ /* 0x000e760000000000 */
[----:B-1----:R1:W3:Y:S01]  /*05e0*/  SYNCS.EXCH.64 URZ, [UR4], UR6 ;  /* 0x0000000604ff75b2 */ /* 0x0022e20008000100 */
[----:B------:R1:W4:Y:S01]  /*05f0*/  SYNCS.EXCH.64 URZ, [UR4+0x40], UR6 ;  /* 0x0000400604ff75b2 */ /* 0x0003220008000100 */
[----:B------:R1:W1:Y:S01]  /*0600*/  SYNCS.EXCH.64 URZ, [UR4+0x8], UR6 ;  /* 0x0000080604ff75b2 */ /* 0x0002620008000100 */
        /* <DEDUP_REMOVED lines=13> */
[----:B------:R-:W-:Y:S01]  /*06e0*/  NOP ;  /* 0x0000000000007918 */ /* 0x000fe20000000000 */
.L_x_9:
[----:B------:R-:W2:Y:S01]  /*06f0*/  SHFL.IDX PT, R2, R52, RZ, 0x1f ;  /* 0x00001fff34027589 */ /* 0x000ea200000e0000 */
[----:B------:R-:W-:Y:S01]  /*0700*/  NOP ;  /* 0x0000000000007918 */ /* 0x000fe20000000000 */
[----:B--2---:R-:W-:-:S13]  /*0710*/  ISETP.NE.AND P0, PT, R2, 0x1, PT ;  /* 0x000000010200780c */ /* 0x004fda0003f05270 */
[----:B------:R-:W-:Y:S05]  /*0720*/  @P0 BRA `(.L_x_10) ;  /* 0x0000000000580947 */ /* 0x000fea0003800000 */
[----:B-1----:R-:W1:Y:S01]  /*0730*/  S2UR UR4, SR_CgaCtaId ;  /* 0x00000000000479c3 */ /* 0x002e620000008800 */
[----:B------:R-:W-:Y:S01]  /*0740*/  UMOV UR5, 0x400 ;  /* 0x0000040000057882 */ /* 0x000fe20000000000 */
[----:B------:R-:W-:Y:S01]  /*0750*/  UMOV UR8, 0x20 ;  /* 0x0000002000087882 */ /* 0x000fe20000000000 */
[----:B------:R-:W-:Y:S01]  /*0760*/  UMOV UR6, 0x80 ;  /* 0x0000008000067882 */ /* 0x000fe20000000000 */
[----:B------:R-:W-:-:S04]  /*0770*/  UIADD3 UR8, UPT, UPT, -UR8, 0x100000, URZ ;  /* 0x0010000008087890 */ /* 0x000fc8000fffe1ff */
[----:B------:R-:W-:Y:S02]  /*0780*/  USHF.L.U32 UR9, UR8, 0xb, URZ ;  /* 0x0000000b08097899 */ /* 0x000fe400080006ff */
[----:B------:R-:W-:Y:S02]  /*0790*/  USHF.L.U32 UR8, UR8, 0x1, URZ ;  /* 0x0000000108087899 */ /* 0x000fe400080006ff */
[----:B------:R-:W-:-:S04]  /*07a0*/  UIADD3 UR6, UPT, UPT, -UR6, 0x100000, URZ ;  /* 0x0010000006067890 */ /* 0x000fc8000fffe1ff */
[----:B------:R-:W-:Y:S02]  /*07b0*/  USHF.L.U32 UR7, UR6, 0xb, URZ ;  /* 0x0000000b06077899 */ /* 0x000fe400080006ff */
[----:B------:R-:W-:Y:S01]  /*07c0*/  USHF.L.U32 UR6, UR6, 0x1, URZ ;  /* 0x0000000106067899 */ /* 0x000fe200080006ff */
[----:B------:R-:W-:Y:S01]  /*07d0*/  ELECT P0, URZ, PT ;  /* 0x0000000000ff782f */ /* 0x000fe20003800000 */
[----:B-1----:R-:W-:Y:S01]  /*07e0*/  ULEA UR4, UR4, UR5, 0x18 ;  /* 0x0000000504047291 */ /* 0x002fe2000f8ec0ff */
[----:B------:R-:W1:Y:S11]  /*07f0*/  FENCE.VIEW.ASYNC.S ;  /* 0x00000000000073c6 */ /* 0x000e760000000000 */
[----:B-1----:R2:W1:Y:S01]  /*0800*/  SYNCS.EXCH.64 URZ, [UR4+0x80], UR8 ;  /* 0x0000800804ff75b2 */ /* 0x0024620008000100 */
[----:B------:R2:W1:Y:S01]  /*0810*/  SYNCS.EXCH.64 URZ, [UR4+0xa0], UR6 ;  /* 0x0000a00604ff75b2 */ /* 0x0004620008000100 */
[----:B------:R2:W1:Y:S01]  /*0820*/  SYNCS.EXCH.64 URZ, [UR4+0x88], UR8 ;  /* 0x0000880804ff75b2 */ /* 0x0004620008000100 */
[----:B------:R2:W1:Y:S01]  /*0830*/  SYNCS.EXCH.64 URZ, [UR4+0xa8], UR6 ;  /* 0x0000a80604ff75b2 */ /* 0x0004620008000100 */
[----:B------:R2:W1:Y:S01]  /*0840*/  SYNCS.EXCH.64 URZ, [UR4+0x90], UR8 ;  /* 0x0000900804ff75b2 */ /* 0x0004620008000100 */
[----:B------:R2:W1:Y:S01]  /*0850*/  SYNCS.EXCH.64 URZ, [UR4+0xb0], UR6 ;  /* 0x0000b00604ff75b2 */ /* 0x0004620008000100 */
[----:B------:R2:W1:Y:S01]  /*0860*/  SYNCS.EXCH.64 URZ, [UR4+0x98], UR8 ;  /* 0x0000980804ff75b2 */ /* 0x0004620008000100 */
[----:B------:R2:W1:Y:S02]  /*0870*/  SYNCS.EXCH.64 URZ, [UR4+0xb8], UR6 ;  /* 0x0000b80604ff75b2 */ /* 0x0004640008000100 */
[----:B--2---:R-:W-:Y:S01]  /*0880*/  NOP ;  /* 0x0000000000007918 */ /* 0x004fe20000000000 */
.L_x_10:
[----:B------:R-:W2:Y:S01]  /*0890*/  SHFL.IDX PT, R2, R52, RZ, 0x1f ;  /* 0x00001fff34027589 */ /* 0x000ea200000e0000 */
[----:B------:R-:W-:Y:S01]  /*08a0*/  NOP ;  /* 0x0000000000007918 */ /* 0x000fe20000000000 */
[----:B--2---:R-:W-:-:S13]  /*08b0*/  ISETP.NE.AND P0, PT, R2, 0x3, PT ;  /* 0x000000030200780c */ /* 0x004fda0003f05270 */
[----:B------:R-:W-:Y:S05]  /*08c0*/  @P0 BRA `(.L_x_11) ;  /* 0x0000000000300947 */ /* 0x000fea0003800000 */
[----:B-1----:R-:W1:Y:S01]  /*08d0*/  S2UR UR4, SR_CgaCtaId ;  /* 0x00000000000479c3 */ /* 0x002e620000008800 */
[----:B------:R-:W-:Y:S01]  /*08e0*/  UMOV UR6, 0x400 ;  /* 0x0000040000067882 */ /* 0x000fe20000000000 */
[----:B------:R-:W-:Y:S01]  /*08f0*/  UMOV UR5, 0x20 ;  /* 0x0000002000057882 */ /* 0x000fe20000000000 */
[----:B------:R-:W-:Y:S01]  /*0900*/  ELECT P0, URZ, PT ;  /* 0x0000000000ff782f */ /* 0x000fe20003800000 */
[----:B-1----:R-:W-:Y:S02]  /*0910*/  ULEA UR6, UR4, UR6, 0x18 ;  /* 0x0000000604067291 */ /* 0x002fe4000f8ec0ff */
[----:B------:R-:W-:-:S04]  /*0920*/  UIADD3 UR4, UPT, UPT, -UR5, 0x100000, URZ ;  /* 0x0010000005047890 */ /* 0x000fc8000fffe1ff */
[----:B------:R-:W-:Y:S02]  /*0930*/  USHF.L.U32 UR5, UR4, 0xb, URZ ;  /* 0x0000000b04057899 */ /* 0x000fe400080006ff */
[----:B------:R-:W-:Y:S01]  /*0940*/  USHF.L.U32 UR4, UR4, 0x1, URZ ;  /* 0x0000000104047899 */ /* 0x000fe200080006ff */
[----:B------:R-:W1:Y:S11]  /*0950*/  FENCE.VIEW.ASYNC.S ;  /* 0x00000000000073c6 */ /* 0x000e760000000000 */
[----:B-1----:R2:W1:Y:S01]  /*0960*/  SYNCS.EXCH.64 URZ, [UR6+0xc0], UR4 ;  /* 0x0000c00406ff75b2 */ /* 0x0024620008000100 */
[----:B------:R2:W1:Y:S02]  /*0970*/  SYNCS.EXCH.64 URZ, [UR6+0xc8], UR4 ;  /* 0x0000c80406ff75b2 */ /* 0x0004640008000100 */
[----:B--2---:R-:W-:Y:S01]  /*0980*/  NOP ;  /* 0x0000000000007918 */ /* 0x004fe20000000000 */
.L_x_11:
[----:B------:R-:W2:Y:S01]  /*0990*/  SHFL.IDX PT, R2, R52, RZ, 0x1f ;  /* 0x00001fff34027589 */ /* 0x000ea200000e0000 */
[----:B------:R-:W-:Y:S01]  /*09a0*/  NOP ;  /* 0x0000000000007918 */ /* 0x000fe20000000000 */
[----:B--2---:R-:W-:-:S13]  /*09b0*/  ISETP.NE.AND P0, PT, R2, 0x4, PT ;  /* 0x000000040200780c */ /* 0x004fda0003f05270 */
[----:B------:R-:W-:Y:S05]  /*09c0*/  @P0 BRA `(.L_x_12) ;  /* 0x0000000000440947 */ /* 0x000fea0003800000 */
[----:B-1----:R-:W1:Y:S01]  /*09d0*/  S2UR UR6, SR_CgaCtaId ;  /* 0x00000000000679c3 */ /* 0x002e620000008800 */
[----:B------:R-:W-:Y:S01]  /*09e0*/  UMOV UR4, 0x100 ;  /* 0x0000010000047882 */ /* 0x000fe20000000000 */
[----:B------:R-:W-:Y:S01]  /*09f0*/  UMOV UR5, 0x400 ;  /* 0x0000040000057882 */ /* 0x000fe20000000000 */
[----:B------:R-:W-:Y:S01]  /*0a00*/  USEL UR4, UR4, 0xe0, UP3 ;  /* 0x000000e004047887 */ /* 0x000fe20009800000 */
[----:B------:R-:W-:Y:S01]  /*0a10*/  UMOV UR8, 0x1 ;  /* 0x0000000100087882 */ /* 0x000fe20000000000 */
[----:B------:R-:W-:Y:S01]  /*0a20*/  ELECT P0, URZ, PT ;  /* 0x0000000000ff782f */ /* 0x000fe20003800000 */
[----:B------:R-:W-:-:S04]  /*0a30*/  UIADD3 UR8, UPT, UPT, -UR8, 0x100000, URZ ;  /* 0x0010000008087890 */ /* 0x000fc8000fffe1ff */
[----:B------:R-:W-:Y:S02]  /*0a40*/  USHF.L.U32 UR9, UR8, 0xb, URZ ;  /* 0x0000000b08097899 */ /* 0x000fe400080006ff */
[----:B------:R-:W-:Y:S02]  /*0a50*/  USHF.L.U32 UR8, UR8, 0x1, URZ ;  /* 0x0000000108087899 */ /* 0x000fe400080006ff */
[----:B-1----:R-:W-:Y:S02]  /*0a60*/  ULEA UR6, UR6, UR5, 0x18 ;  /* 0x0000000506067291 */ /* 0x002fe4000f8ec0ff */
[----:B------:R-:W-:-:S04]  /*0a70*/  UIADD3 UR4, UPT, UPT, -UR4, 0x100000, URZ ;  /* 0x0010000004047890 */ /* 0x000fc8000fffe1ff */
[----:B------:R-:W-:Y:S02]  /*0a80*/  USHF.L.U32 UR5, UR4, 0xb, URZ ;  /* 0x0000000b04057899 */ /* 0x000fe400080006ff */
[----:B------:R-:W-:Y:S01]  /*0a90*/  USHF.L.U32 UR4, UR4, 0x1, URZ ;  /* 0x0000000104047899 */ /* 0x000fe200080006ff */
[----:B------:R-:W1:Y:S03]  /*0aa0*/  FENCE.VIEW.ASYNC.S ;  /* 0x00000000000073c6 */ /* 0x000e660000000000 */
[----:B-1----:R2:W1:Y:S08]  /*0ab0*/  SYNCS.EXCH.64 URZ, [UR6+0xd0], UR8 ;  /* 0x0000d00806ff75b2 */ /* 0x0024700008000100 */
[----:B------:R2:W1:Y:S02]  /*0ac0*/  SYNCS.EXCH.64 URZ, [UR6+0xd8], UR4 ;  /* 0x0000d80406ff75b2 */ /* 0x0004640008000100 */
[----:B--2---:R-:W-:Y:S01]  /*0ad0*/  NOP ;  /* 0x0000000000007918 */ /* 0x004fe20000000000 */
.L_x_12:
[----:B------:R-:W2:Y:S01]  /*0ae0*/  SHFL.IDX PT, R2, R52, RZ, 0x1f ;  /* 0x00001fff34027589 */ /* 0x000ea200000e0000 */
[----:B------:R-:W1:Y:S01]  /*0af0*/  S2UR UR51, SR_CTAID.X ;  /* 0x00000000003379c3 */ /* 0x000e620000002500 */
[----:B------:R-:W-:-:S07]  /*0b00*/  NOP ;  /* 0x0000000000007918 */ /* 0x000fce0000000000 */
[----:B------:R-:W1:Y:S01]  /*0b10*/  S2UR UR24, SR_CTAID.Y ;  /* 0x00000000001879c3 */ /* 0x000e620000002600 */
[----:B--2---:R-:W-:-:S13]  /*0b20*/  ISETP.NE.AND P0, PT, R2, 0x5, PT ;  /* 0x000000050200780c */ /* 0x004fda0003f05270 */
[----:B-1----:R-:W-:Y:S05]  /*0b30*/  @P0 BRA `(.L_x_13) ;  /* 0x0000000000480947 */ /* 0x002fea0003800000 */
[----:B------:R-:W1:Y:S01]  /*0b40*/  S2UR UR4, SR_CgaCtaId ;  /* 0x00000000000479c3 */ /* 0x000e620000008800 */
        /* <DEDUP_REMOVED lines=12> */
[----:B-1----:R1:W2:Y:S01]  /*0c10*/  SYNCS.EXCH.64 URZ, [UR4+0xe0], UR8 ;  /* 0x0000e00804ff75b2 */ /* 0x0022a20008000100 */
[----:B------:R1:W1:Y:S01]  /*0c20*/  SYNCS.EXCH.64 URZ, [UR4+0xf0], UR6 ;  /* 0x0000f00604ff75b2 */ /* 0x0002620008000100 */
[----:B------:R1:W1:Y:S01]  /*0c30*/  SYNCS.EXCH.64 URZ, [UR4+0xe8], UR8 ;  /* 0x0000e80804ff75b2 */ /* 0x0002620008000100 */
[----:B------:R1:W1:Y:S01]  /*0c40*/  SYNCS.EXCH.64 URZ, [UR4+0xf8], UR6 ;  /* 0x0000f80604ff75b2 */ /* 0x0002620008000100 */
[----:B------:R-:W-:Y:S01]  /*0c50*/  NOP ;  /* 0x0000000000007918 */ /* 0x000fe20000000000 */
.L_x_13:
[----:B------:R-:W-:-:S05]  /*0c60*/  CS2R.32 R45, SR_CgaSize ;  /* 0x00000000002d7805 */ /* 0x000fca0000008a00 */
[----:B------:R-:W-:-:S05]  /*0c70*/  IMAD R45, R45, -0xa0, RZ ;  /* 0xffffff602d2d7824 */ /* 0x000fca00078e02ff */
[----:B------:R-:W-:-:S14]  /*0c80*/  R2UR UR5, R45 ;  /* 0x000000002d0572ca */ /* 0x000fdc00000e0000 */
[----:B------:R-:W3:Y:S01]  /*0c90*/  LDCU UR5, c[0x0][UR5+0x2b0] ;  /* 0x00005600050577ac */ /* 0x000ee20008000800 */
[----:B------:R-:W-:Y:S02]  /*0ca0*/  I2FP.F32.U32 R45, UR51 ;  /* 0x00000033002d7c45 */ /* 0x000fe40008201000 */
[----:B------:R-:W-:-:S05]  /*0cb0*/  CS2R.32 R3, SR_CgaSize ;  /* 0x0000000000037805 */ /* 0x000fca0000008a00 */
[----:B------:R-:W-:-:S06]  /*0cc0*/  IMAD R3, R3, -0xa0, RZ ;  /* 0xffffff6003037824 */ /* 0x000fcc00078e02ff */
[----:B------:R-:W4:Y:S01]  /*0cd0*/  LDC R3, c[0x0][R3+0x2a0] ;  /* 0x0000a80003037b82 */ /* 0x000f220000000800 */
[----:B------:R-:W-:Y:S02]  /*0ce0*/  I2FP.F32.U32 R44, UR24 ;  /* 0x00000018002c7c45 */ /* 0x000fe40008201000 */
[----:B------:R-:W-:-:S05]  /*0cf0*/  CS2R.32 R2, SR_CgaSize ;  /* 0x0000000000027805 */ /* 0x000fca0000008a00 */
[----:B------:R-:W-:-:S05]  /*0d00*/  IMAD R2, R2, -0xa0, RZ ;  /* 0xffffff6002027824 */ /* 0x000fca00078e02ff */
[----:B-1----:R-:W-:-:S14]  /*0d10*/  R2UR UR4, R2 ;  /* 0x00000000020472ca */ /* 0x002fdc00000e0000 */
[----:B------:R-:W1:Y:S01]  /*0d20*/  LDCU UR4, c[0x0][UR4+0x2b4] ;  /* 0x00005680040477ac */ /* 0x000e620008000800 */
[----:B------:R-:W-:Y:S01]  /*0d30*/  NOP ;  /* 0x0000000000007918 */ /* 0x000fe20000000000 */
[----:B------:R-:W2:Y:S01]  /*0d40*/  LDCU UR19, c[0x0][0xc24] ;  /* 0x00018480ff1377ac */ /* 0x000ea20008000800 */
[----:B------:R-:W-:-:S05]  /*0d50*/  CS2R.32 R2, SR_CgaSize ;  /* 0x0000000000027805 */ /* 0x000fca0000008a00 */
[----:B------:R-:W-:-:S06]  /*0d60*/  IMAD R2, R2, -0xa0, RZ ;  /* 0xffffff6002027824 */ /* 0x000fcc00078e02ff */
[----:B------:R-:W4:Y:S01]  /*0d70*/  LDC R2, c[0x0][R2+0x2a4] ;  /* 0x0000a90002027b82 */ /* 0x000f220000000800 */
[----:B---3--:R-:W-:-:S07]  /*0d80*/  FMUL R45, R45, UR5 ;  /* 0x000000052d2d7c20 */ /* 0x008fce0008400000 */
[----:B------:R-:W3:Y:S01]  /*0d90*/  S2UR UR52, SR_CTAID.Z ;  /* 0x00000000003479c3 */ /* 0x000ee20000002700 */
[----:B-1----:R-:W-:Y:S01]  /*0da0*/  FMUL R44, R44, UR4 ;  /* 0x000000042c2c7c20 */ /* 0x002fe20008400000 */
[----:B------:R-:W1:Y:S01]  /*0db0*/  F2I.U32.TRUNC.NTZ R45, R45 ;  /* 0x0000002d002d7305 */ /* 0x000e62000020f000 */
[----:B--2---:R-:W-:-:S07]  /*0dc0*/  UISETP.GE.AND UP0, UPT, UR19, 0x1, UPT ;  /* 0x000000011300788c */ /* 0x004fce000bf06270 */
[----:B------:R-:W2:Y:S01]  /*0dd0*/  F2I.U32.TRUNC.NTZ R44, R44 ;  /* 0x0000002c002c7305 */ /* 0x000ea2000020f000 */
[----:B-1----:R-:W-:-:S05]  /*0de0*/  IADD3 R45, PT, PT, -R45, RZ, RZ ;  /* 0x000000ff2d2d7210 */ /* 0x002fca0007ffe1ff */
[----:B----4-:R-:W-:Y:S01]  /*0df0*/  IMAD R45, R3, R45, UR51 ;  /* 0x00000033032d7e24 */ /* 0x010fe2000f8e022d */
[----:B--2---:R-:W-:-:S05]  /*0e00*/  IADD3 R44, PT, PT, -R44, RZ, RZ ;  /* 0x000000ff2c2c7210 */ /* 0x004fca0007ffe1ff */
[----:B------:R-:W-:Y:S01]  /*0e10*/  IMAD R44, R2, R44, UR24 ;  /* 0x00000018022c7e24 */ /* 0x000fe2000f8e022c */
[----:B------:R-:W-:Y:S06]  /*0e20*/  BAR.SYNC.DEFER_BLOCKING 0x0 ;  /* 0x0000000000007b1d */ /* 0x000fec0000010000 */
[----:B---3--:R-:W-:Y:S05]  /*0e30*/  BRA.U !UP0, `(.L_x_14) ;  /* 0x0000000108d47547 */ /* 0x008fea000b800000 */
[----:B------:R-:W1:Y:S01]  /*0e40*/  LDCU.128 UR20, c[0x0][0xc10] ;  /* 0x00018200ff1477ac */ /* 0x000e620008000c00 */
[----:B------:R-:W2:Y:S01]  /*0e50*/  LDCU UR6, c[0x0][0x370] ;  /* 0x00006e00ff0677ac */ /* 0x000ea20008000800 */
[----:B------:R-:W3:Y:S01]  /*0e60*/  LDCU UR4, c[0x0][0x374] ;  /* 0x00006e80ff0477ac */ /* 0x000ee20008000800 */
[----:B------:R-:W4:Y:S01]  /*0e70*/  LDCU UR25, c[0x0][0xc0c] ;  /* 0x00018180ff1977ac */ /* 0x000f220008000800 */
[----:B------:R-:W4:Y:S01]  /*0e80*/  LDCU UR5, c[0x0][0xc20] ;  /* 0x00018400ff0577ac */ /* 0x000f220008000800 */
[----:B------:R-:W4:Y:S01]  /*0e90*/  LDCU.64 UR16, c[0x0][0xc28] ;  /* 0x00018500ff1077ac */ /* 0x000f220008000a00 */
[----:B-1----:R-:W-:Y:S02]  /*0ea0*/  UISETP.NE.AND UP0, UPT, UR22, 0x1, UPT ;  /* 0x000000011600788c */ /* 0x002fe4000bf05270 */
[----:B---3--:R-:W-:Y:S02]  /*0eb0*/  UIMAD.WIDE.U32 UR8, UR4, UR23, URZ ;  /* 0x00000017040872a5 */ /* 0x008fe4000f8e00ff */
[----:B--2---:R-:W-:-:S02]  /*0ec0*/  UIMAD.WIDE.U32 UR10, UR6, UR20, URZ ;  /* 0x00000014060a72a5 */ /* 0x004fc4000f8e00ff */
[----:B----4-:R-:W-:Y:S02]  /*0ed0*/  UISETP.NE.AND UP2, UPT, UR25, 0x1, UPT ;  /* 0x000000011900788c */ /* 0x010fe4000bf45270 */
[----:B------:R-:W-:Y:S01]  /*0ee0*/  UISETP.NE.AND UP4, UPT, UR19, 0x1, UPT ;  /* 0x000000011300788c */ /* 0x000fe2000bf85270 */
[----:B------:R-:W-:Y:S02]  /*0ef0*/  UMOV UR8, UR9 ;  /* 0x0000000900087c82 */ /* 0x000fe40008000000 */
[----:B------:R-:W-:Y:S01]  /*0f00*/  UMOV UR10, UR11 ;  /* 0x0000000b000a7c82 */ /* 0x000fe20008000000 */
[----:B------:R-:W-:Y:S02]  /*0f10*/  @UP0 USHF.R.U32.HI UR4, URZ, UR5, UR8 ;  /* 0x00000005ff040299 */ /* 0x000fe40008011608 */
[----:B------:R-:W-:Y:S02]  /*0f20*/  UIMAD.WIDE.U32 UR12, UR24, UR23, URZ ;  /* 0x00000017180c72a5 */ /* 0x000fe4000f8e00ff */
[----:B------:R-:W-:-:S02]  /*0f30*/  UIMAD.WIDE.U32 UR8, UR4, UR16, URZ ;  /* 0x00000010040872a5 */ /* 0x000fc4000f8e00ff */
[----:B------:R-:W-:Y:S02]  /*0f40*/  @UP2 USHF.R.U32.HI UR6, URZ, UR21, UR10 ;  /* 0x00000015ff062299 */ /* 0x000fe4000801160a */
[----:B------:R-:W-:Y:S02]  /*0f50*/  UIMAD.WIDE.U32 UR14, UR51, UR20, URZ ;  /* 0x00000014330e72a5 */ /* 0x000fe4000f8e00ff */
[----:B------:R-:W-:Y:S01]  /*0f60*/  UIMAD.WIDE.U32 UR10, UR6, UR16, URZ ;  /* 0x00000010060a72a5 */ /* 0x000fe2000f8e00ff */
[----:B------:R-:W-:Y:S01]  /*0f70*/  UMOV UR12, UR13 ;  /* 0x0000000d000c7c82 */ /* 0x000fe20008000000 */
[----:B------:R-:W-:Y:S01]  /*0f80*/  UMOV UR8, UR9 ;  /* 0x0000000900087c82 */ /* 0x000fe20008000000 */
[----:B------:R-:W-:Y:S02]  /*0f90*/  USHF.R.U32.HI UR12, URZ, UR5, UR12 ;  /* 0x00000005ff0c7299 */ /* 0x000fe4000801160c */
[----:B------:R-:W-:Y:S01]  /*0fa0*/  @UP4 USHF.R.U32.HI UR4, URZ, UR17, UR8 ;  /* 0x00000011ff044299 */ /* 0x000fe20008011608 */
[----:B------:R-:W-:Y:S01]  /*0fb0*/  UMOV UR14, UR15 ;  /* 0x0000000f000e7c82 */ /* 0x000fe20008000000 */
[----:B------:R-:W-:Y:S01]  /*0fc0*/  UMOV UR10, UR11 ;  /* 0x0000000b000a7c82 */ /* 0x000fe20008000000 */
[----:B------:R-:W-:-:S02]  /*0fd0*/  USHF.R.U32.HI UR14, URZ, UR21, UR14 ;  /* 0x00000015ff0e7299 */ /* 0x000fc4000801160e */
[----:B------:R-:W-:Y:S02]  /*0fe0*/  USEL UR5, UR24, UR12, !UP0 ;  /* 0x0000000c18057287 */ /* 0x000fe4000c000000 */
[----:B------:R-:W-:Y:S02]  /*0ff0*/  @UP4 USHF.R.U32.HI UR6, URZ, UR17, UR10 ;  /* 0x00000011ff064299 */ /* 0x000fe4000801160a */
[----:B------:R-:W-:Y:S02]  /*1000*/  UIMAD UR7, UR4, UR19, URZ ;  /* 0x00000013040772a4 */ /* 0x000fe4000f8e02ff */
[----:B------:R-:W-:Y:S02]  /*1010*/  USEL UR4, UR51, UR14, !UP2 ;  /* 0x0000000e33047287 */ /* 0x000fe4000d000000 */
[----:B------:R-:W-:Y:S02]  /*1020*/  UIMAD UR10, UR6, UR19, URZ ;  /* 0x00000013060a72a4 */ /* 0x000fe4000f8e02ff */
[----:B------:R-:W-:-:S02]  /*1030*/  UISETP.GE.AND UP0, UPT, UR5, UR7, UPT ;  /* 0x000000070500728c */ /* 0x000fc4000bf06270 */
[----:B------:R-:W-:Y:S02]  /*1040*/  UIMAD.WIDE.U32 UR8, UR5, UR16, URZ ;  /* 0x00000010050872a5 */ /* 0x000fe4000f8e00ff */
[----:B------:R-:W-:Y:S02]  /*1050*/  UISETP.GE.OR UP0, UPT, UR4, UR10, UP0 ;  /* 0x0000000a0400728c */ /* 0x000fe40008706670 */
[----:B------:R-:W-:Y:S02]  /*1060*/  UIMAD.WIDE.U32 UR10, UR4, UR16, URZ ;  /* 0x00000010040a72a5 */ /* 0x000fe4000f8e00ff */
[----:B------:R-:W-:Y:S01]  /*1070*/  UIADD3 UR10, UPT, UPT, -UR4, URZ, URZ ;  /* 0x000000ff040a7290 */ /* 0x000fe2000fffe1ff */
[----:B------:R-:W-:Y:S01]  /*1080*/  UMOV UR8, UR9 ;  /* 0x0000000900087c82 */ /* 0x000fe20008000000 */
[----:B------:R-:W-:Y:S02]  /*1090*/  UIADD3 UR9, UPT, UPT, -UR5, URZ, URZ ;  /* 0x000000ff05097290 */ /* 0x000fe4000fffe1ff */
[----:B------:R-:W-:-:S03]  /*10a0*/  USHF.R.U32.HI UR8, URZ, UR17, UR8 ;  /* 0x00000011ff087299 */ /* 0x000fc60008011608 */
[----:B------:R-:W-:Y:S01]  /*10b0*/  @!UP0 UMOV UR7, UR11 ;  /* 0x0000000b00078c82 */ /* 0x000fe20008000000 */
[----:B------:R-:W-:Y:S02]  /*10c0*/  UIMAD UR24, UR22, UR9, UR24 ;  /* 0x00000009161872a4 */ /* 0x000fe4000f8e0218 */
[----:B------:R-:W-:Y:S02]  /*10d0*/  USEL UR8, UR5, UR8, !UP4 ;  /* 0x0000000805087287 */ /* 0x000fe4000e000000 */
[----:B------:R-:W-:Y:S02]  /*10e0*/  @!UP0 USHF.R.U32.HI UR7, URZ, UR17, UR7 ;  /* 0x00000011ff078299 */ /* 0x000fe40008011607 */
[----:B------:R-:W-:Y:S02]  /*10f0*/  UIADD3 UR9, UPT, UPT, -UR8, URZ, URZ ;  /* 0x000000ff08097290 */ /* 0x000fe4000fffe1ff */
[----:B------:R-:W-:Y:S02]  /*1100*/  @!UP0 USEL UR7, UR4, UR7, !UP4 ;  /* 0x0000000704078287 */ /* 0x000fe4000e000000 */
[----:B------:R-:W-:-:S02]  /*1110*/  UIMAD UR9, UR19, UR9, UR5 ;  /* 0x00000009130972a4 */ /* 0x000fc4000f8e0205 */
[----:B------:R-:W-:Y:S02]  /*1120*/  @!UP0 UIADD3 UR8, UPT, UPT, UR8, -UR7, URZ ;  /* 0x8000000708088290 */ /* 0x000fe4000fffe0ff */
[----:B------:R-:W-:Y:S02]  /*1130*/  @!UP0 UIMAD UR7, UR9, UR6, UR7 ;  /* 0x00000006090782a4 */ /* 0x000fe4000f8e0207 */
[----:B------:R-:W-:Y:S02]  /*1140*/  @!UP0 UIMAD UR5, UR8, UR19, UR4 ;  /* 0x00000013080582a4 */ /* 0x000fe4000f8e0204 */
[----:B------:R-:W-:Y:S02]  /*1150*/  UIMAD UR6, UR25, UR10, UR51 ;  /* 0x0000000a190672a4 */ /* 0x000fe4000f8e0233 */
[----:B------:R-:W-:Y:S01]  /*1160*/  UIMAD UR24, UR5, UR22, UR24 ;  /* 0x00000016051872a4 */ /* 0x000fe2000f8e0218 */
[----:B------:R-:W-:Y:S02]  /*1170*/  @!UP0 UMOV UR4, UR7 ;  /* 0x0000000700048c82 */ /* 0x000fe40008000000 */
[----:B------:R-:W-:-:S12]  /*1180*/  UIMAD UR51, UR4, UR25, UR6 ;  /* 0x00000019043372a4 */ /* 0x000fd8000f8e0206 */
.L_x_14:
[----:B------:R-:W1:Y:S02]  /*1190*/  LDCU UR4, c[0x0][0xc30] ;  /* 0x00018600ff0477ac */ /* 0x000e640008000800 */
[----:B-1----:R-:W-:-:S09]  /*11a0*/  UISETP.NE.AND UP0, UPT, UR4, 0x1, UPT ;  /* 0x000000010400788c */ /* 0x002fd2000bf05270 */
[----:B------:R-:W-:Y:S05]  /*11b0*/  BRA.U UP0, `(.L_x_15) ;  /* 0x0000000100447547 */ /* 0x000fea000b800000 */
[----:B------:R-:W1:Y:S01]  /*11c0*/  LDCU.128 UR8, c[0x0][0xc10] ;  /* 0x00018200ff0877ac */ /* 0x000e620008000c00 */
[----:B------:R-:W2:Y:S01]  /*11d0*/  LDCU UR12, c[0x0][0xc0c] ;  /* 0x00018180ff0c77ac */ /* 0x000ea20008000800 */
[----:B------:R-:W3:Y:S01]  /*11e0*/  LDCU UR13, c[0x0][0xc20] ;  /* 0x00018400ff0d77ac */ /* 0x000ee20008000800 */
[----:B-1----:R-:W-:Y:S02]  /*11f0*/  UIMAD.WIDE.U32 UR6, UR51, UR8, URZ ;  /* 0x00000008330672a5 */ /* 0x002fe4000f8e00ff */
[----:B------:R-:W-:Y:S02]  /*1200*/  UIMAD.WIDE.U32 UR4, UR24, UR11, URZ ;  /* 0x0000000b180472a5 */ /* 0x000fe4000f8e00ff */
[----:B--2---:R-:W-:Y:S02]  /*1210*/  UISETP.NE.AND UP2, UPT, UR12, 0x1, UPT ;  /* 0x000000010c00788c */ /* 0x004fe4000bf45270 */
[----:B------:R-:W-:Y:S01]  /*1220*/  UISETP.NE.AND UP0, UPT, UR10, 0x1, UPT ;  /* 0x000000010a00788c */ /* 0x000fe2000bf05270 */
[----:B------:R-:W-:-:S02]  /*1230*/  UMOV UR6, UR7 ;  /* 0x0000000700067c82 */ /* 0x000fc40008000000 */
[----:B------:R-:W-:Y:S01]  /*1240*/  UMOV UR4, UR5 ;  /* 0x0000000500047c82 */ /* 0x000fe20008000000 */
[----:B------:R-:W-:Y:S02]  /*1250*/  USHF.R.U32.HI UR6, URZ, UR9, UR6 ;  /* 0x00000009ff067299 */ /* 0x000fe40008011606 */
[----:B---3--:R-:W-:Y:S02]  /*1260*/  USHF.R.U32.HI UR4, URZ, UR13, UR4 ;  /* 0x0000000dff047299 */ /* 0x008fe40008011604 */
[----:B------:R-:W-:Y:S02]  /*1270*/  USEL UR5, UR51, UR6, !UP2 ;  /* 0x0000000633057287 */ /* 0x000fe4000d000000 */
[----:B------:R-:W-:-:S04]  /*1280*/  USEL UR4, UR24, UR4, !UP0 ;  /* 0x0000000418047287 */ /* 0x000fc8000c000000 */
[----:B------:R-:W-:Y:S02]  /*1290*/  UIADD3 UR6, UPT, UPT, UR5, -UR4, URZ ;  /* 0x8000000405067290 */ /* 0x000fe4000fffe0ff */
[----:B------:R-:W-:Y:S02]  /*12a0*/  UIADD3 UR4, UPT, UPT, -UR5, UR4, URZ ;  /* 0x0000000405047290 */ /* 0x000fe4000fffe1ff */
[----:B------:R-:W-:Y:S02]  /*12b0*/  UIMAD UR24, UR6, UR10, UR24 ;  /* 0x0000000a061872a4 */ /* 0x000fe4000f8e0218 */
[----:B------:R-:W-:-:S12]  /*12c0*/  UIMAD UR51, UR4, UR12, UR51 ;  /* 0x0000000c043372a4 */ /* 0x000fd8000f8e0233 */
.L_x_15:
[----:B------:R-:W-:Y:S01]  /*12d0*/  BAR.SYNC.DEFER_BLOCKING 0x0 ;  /* 0x0000000000007b1d */ /* 0x000fe20000010000 */
[----:B------:R-:W-:Y:S01]  /*12e0*/  UISETP.NE.AND UP0, UPT, UR18, 0x2, UPT ;  /* 0x000000021200788c */ /* 0x000fe2000bf05270 */
[----:B------:R-:W-:Y:S02]  /*12f0*/  ISETP.NE.OR P3, PT, R0, 0x2, !P3 ;  /* 0x000000020000780c */ /* 0x000fe40005f65670 */
[----:B------:R-:W-:Y:S02]  /*1300*/  LOP3.LUT R0, R50, 0x1f, RZ, 0xc0, !PT ;  /* 0x0000001f32007812 */ /* 0x000fe400078ec0ff */
[----:B------:R-:W1:Y:S04]  /*1310*/  LDCU UR39, c[0x0][0xc24] ;  /* 0x00018480ff2777ac */ /* 0x000e680008000800 */
[----:B------:R-:W-:Y:S05]  /*1320*/  BRA.U UP0, `(.L_x_16) ;  /* 0x0000001900d87547 */ /* 0x000fea000b800000 */
[----:B------:R-:W2:Y:S01]  /*1330*/  LDCU UR5, c[0x0][0x388] ;  /* 0x00007100ff0577ac */ /* 0x000ea20008000800 */
[----:B------:R-:W-:Y:S01]  /*1340*/  PLOP3.LUT P1, PT, PT, PT, UP3, 0x80, 0x8 ;  /* 0x000000000008781c */ /* 0x000fe20003f2f038 */
[----:B------:R-:W-:Y:S01]  /*1350*/  IMAD.MOV.U32 R2, RZ, RZ, RZ ;  /* 0x000000ffff027224 */ /* 0x000fe200078e00ff */
[----:B------:R-:W-:Y:S01]  /*1360*/  ISETP.EQ.OR P2, PT, R0, RZ, P3 ;  /* 0x000000ff0000720c */ /* 0x000fe20001f42670 */
[----:B------:R-:W3:Y:S01]  /*1370*/  LDCU UR8, c[0x0][0x38c] ;  /* 0x00007180ff0877ac */ /* 0x000ee20008000800 */
[----:B------:R-:W-:Y:S01]  /*1380*/  PLOP3.LUT P1, PT, P1, PT, PT, 0x8, 0x80 ;  /* 0x000000000080781c */ /* 0x000fe20000f2e170 */
[----:B------:R-:W4:Y:S01]  /*1390*/  LDCU.64 UR6, c[0x0][0x390] ;  /* 0x00007200ff0677ac */ /* 0x000f220008000a00 */
[----:B------:R-:W1:Y:S01]  /*13a0*/  LDCU UR53, c[0x0][0x370] ;  /* 0x00006e00ff3577ac */ /* 0x000e620008000800 */
[----:B------:R-:W1:Y:S01]  /*13b0*/  LDCU.64 UR42, c[0x0][0x348] ;  /* 0x00006900ff2a77ac */ /* 0x000e620008000a00 */
[----:B--2---:R-:W-:Y:S01]  /*13c0*/  UIADD3 UR5, UPT, UPT, UR5, 0x3f, URZ ;  /* 0x0000003f05057890 */ /* 0x004fe2000fffe0ff */
[----:B------:R-:W2:Y:S03]  /*13d0*/  LDCU UR52, c[0x0][0x374] ;  /* 0x00006e80ff3477ac */ /* 0x000ea60008000800 */
[----:B------:R-:W-:Y:S01]  /*13e0*/  USHF.R.S32.HI UR4, URZ, 0x1f, UR5 ;  /* 0x0000001fff047899 */ /* 0x000fe20008011405 */
[----:B------:R-:W-:Y:S01]  /*13f0*/  UMOV UR26, 0x1 ;  /* 0x00000001001a7882 */ /* 0x000fe20000000000 */
[----:B------:R-:W-:-:S02]  /*1400*/  UMOV UR31, URZ ;  /* 0x000000ff001f7c82 */ /* 0x000fc40008000000 */
[----:B------:R-:W-:Y:S01]  /*1410*/  ULEA.HI UR4, UR4, UR5, URZ, 0x6 ;  /* 0x0000000504047291 */ /* 0x000fe2000f8f30ff */
[----:B------:R-:W-:Y:S01]  /*1420*/  UMOV UR36, URZ ;  /* 0x000000ff00247c82 */ /* 0x000fe20008000000 */
[----:B------:R-:W-:Y:S02]  /*1430*/  UMOV UR38, URZ ;  /* 0x000000ff00267c82 */ /* 0x000fe40008000000 */
[----:B------:R-:W-:-:S04]  /*1440*/  USHF.R.S32.HI UR4, URZ, 0x6, UR4 ;  /* 0x00000006ff047899 */ /* 0x000fc80008011404 */
[----:B---3--:R-:W-:-:S04]  /*1450*/  UIMAD UR4, UR4, UR8, URZ ;  /* 0x00000008040472a4 */ /* 0x008fc8000f8e02ff */
[----:B----4-:R-:W-:-:S04]  /*1460*/  UIMAD UR4, UR4, UR6, URZ ;  /* 0x00000006040472a4 */ /* 0x010fc8000f8e02ff */
[----:B------:R-:W-:-:S04]  /*1470*/  UIMAD UR54, UR4, UR7, URZ ;  /* 0x00000007043672a4 */ /* 0x000fc8000f8e02ff */
[----:B------:R-:W-:Y:S02]  /*1480*/  UISETP.NE.AND UP1, UPT, UR54, URZ, UPT ;  /* 0x000000ff3600728c */ /* 0x000fe4000bf25270 */
[----:B------:R-:W-:-:S04]  /*1490*/  UISETP.LT.U32.AND UP0, UPT, UR54, 0x8, UPT ;  /* 0x000000083600788c */ /* 0x000fc8000bf01070 */
[----:B------:R-:W-:-:S04]  /*14a0*/  USEL UR4, UR54, 0x8, UP0 ;  /* 0x0000000836047887 */ /* 0x000fc80008000000 */
[----:B------:R-:W-:Y:S02]  /*14b0*/  UIADD3 UR5, UPT, UPT, UR4, -0x1, URZ ;  /* 0xffffffff04057890 */ /* 0x000fe4000fffe0ff */
[----:B------:R-:W-:Y:S02]  /*14c0*/  @!UP1 UIADD3 UR5, UPT, UPT, UR4, URZ, URZ ;  /* 0x000000ff04059290 */ /* 0x000fe4000fffe0ff */
[----:B------:R-:W-:Y:S02]  /*14d0*/  UIADD3 UR50, UPT, UPT, UR54, -UR4, URZ ;  /* 0x8000000436327290 */ /* 0x000fe4000fffe0ff */
[----:B-12---:R-:W-:-:S12]  /*14e0*/  UIADD3 UR55, UPT, UPT, UR5, 0x1, URZ ;  /* 0x0000000105377890 */ /* 0x006fd8000fffe0ff */
.L_x_32:
[----:B------:R-:W1:Y:S01]  /*14f0*/  S2UR UR30, SR_CgaCtaId ;  /* 0x00000000001e79c3 */ /* 0x000e620000008800 */
[----:B------:R-:W-:Y:S01]  /*1500*/  UMOV UR4, 0x400 ;  /* 0x0000040000047882 */ /* 0x000fe20000000000 */
[----:B------:R-:W-:Y:S01]  /*1510*/  MOV R0, UR26 ;  /* 0x0000001a00007c02 */ /* 0x000fe20008000f00 */
[----:B------:R-:W-:Y:S02]  /*1520*/  UISETP.NE.AND UP0, UPT, UR54, URZ, UPT ;  /* 0x000000ff3600728c */ /* 0x000fe4000bf05270 */
[----:B------:R-:W-:Y:S01]  /*1530*/  USHF.L.U32 UR44, UR51, 0x6, URZ ;  /* 0x00000006332c7899 */ /* 0x000fe200080006ff */
[----:B------:R-:W-:Y:S01]  /*1540*/  SHF.L.U32 R0, R0, 0x1f, RZ ;  /* 0x0000001f00007819 */ /* 0x000fe200000006ff */
[----:B------:R-:W-:Y:S01]  /*1550*/  USHF.L.U32 UR19, UR24, 0x7, URZ ;  /* 0x0000000718137899 */ /* 0x000fe200080006ff */
[----:B------:R-:W-:Y:S01]  /*1560*/  UMOV UR27, URZ ;  /* 0x000000ff001b7c82 */ /* 0x000fe20008000000 */
[----:B------:R-:W-:Y:S01]  /*1570*/  UMOV UR22, URZ ;  /* 0x000000ff00167c82 */ /* 0x000fe20008000000 */
[----:B------:R-:W-:Y:S01]  /*1580*/  UMOV UR21, URZ ;  /* 0x000000ff00157c82 */ /* 0x000fe20008000000 */
[----:B------:R-:W-:Y:S01]  /*1590*/  UMOV UR20, URZ ;  /* 0x000000ff00147c82 */ /* 0x000fe20008000000 */
[----:B-1----:R-:W-:-:S04]  /*15a0*/  ULEA UR30, UR30, UR4, 0x18 ;  /* 0x000000041e1e7291 */ /* 0x002fc8000f8ec0ff */
[----:B------:R-:W-:-:S09]  /*15b0*/  ULEA UR4, UR31, UR30, 0x3 ;  /* 0x0000001e1f047291 */ /* 0x000fd2000f8e18ff */
[----:B------:R1:W2:Y:S01]  /*15c0*/  SYNCS.PHASECHK.TRANS64.TRYWAIT P0, [UR4+0x40], R0 ;  /* 0x00004000ff0075a7 */ /* 0x0002a20008001104 */
[----:B------:R-:W-:Y:S05]  /*15d0*/  BRA.U !UP0, `(.L_x_17) ;  /* 0x0000000508987547 */ /* 0x000fea000b800000 */
[----:B------:R-:W3:Y:S01]  /*15e0*/  LDCU.128 UR12, c[0x0][0x480] ;  /* 0x00009000ff0c77ac */ /* 0x000ee20008000c00 */
[----:B------:R-:W4:Y:S01]  /*15f0*/  LDCU.128 UR8, c[0x0][0x490] ;  /* 0x00009200ff0877ac */ /* 0x000f220008000c00 */
[----:B------:R-:W1:Y:S01]  /*1600*/  LDCU.64 UR20, c[0x0][0x4c0] ;  /* 0x00009800ff1477ac */ /* 0x000e620008000a00 */
[----:B------:R-:W1:Y:S01]  /*1610*/  LDCU.64 UR16, c[0x0][0x4f0] ;  /* 0x00009e00ff1077ac */ /* 0x000e620008000a00 */
[----:B------:R-:W1:Y:S01]  /*1620*/  LDCU UR18, c[0x0][0x4c8] ;  /* 0x00009900ff1277ac */ /* 0x000e620008000800 */
[----:B---3--:R-:W-:Y:S02]  /*1630*/  UIMAD.WIDE.U32 UR4, UR44, UR13, URZ ;  /* 0x0000000d2c0472a5 */ /* 0x008fe4000f8e00ff */
[----:B------:R-:W-:Y:S02]  /*1640*/  UISETP.NE.AND UP0, UPT, UR12, 0x1, UPT ;  /* 0x000000010c00788c */ /* 0x000fe4000bf05270 */
[----:B------:R-:W-:Y:S01]  /*1650*/  USHF.R.U32.HI UR5, URZ, UR14, UR5 ;  /* 0x0000000eff057299 */ /* 0x000fe20008011605 */
[----:B------:R-:W3:Y:S03]  /*1660*/  LDCU UR45, c[0x0][0x38c] ;  /* 0x00007180ff2d77ac */ /* 0x000ee60008000800 */
[----:B------:R-:W-:-:S02]  /*1670*/  USEL UR5, UR44, UR5, !UP0 ;  /* 0x000000052c057287 */ /* 0x000fc4000c000000 */
[----:B------:R-:W-:Y:S02]  /*1680*/  UISETP.NE.AND UP0, UPT, UR15, 0x1, UPT ;  /* 0x000000010f00788c */ /* 0x000fe4000bf05270 */
[----:B----4-:R-:W-:Y:S01]  /*1690*/  UIMAD.WIDE.U32 UR6, UR5, UR8, URZ ;  /* 0x00000008050672a5 */ /* 0x010fe2000f8e00ff */
[----:B------:R-:W4:Y:S01]  /*16a0*/  LDCU UR8, c[0x0][0x4a0] ;  /* 0x00009400ff0877ac */ /* 0x000f220008000800 */
[----:B------:R-:W1:Y:S05]  /*16b0*/  LDCU UR23, c[0x0][0x4cc] ;  /* 0x00009980ff1777ac */ /* 0x000e6a0008000800 */
[----:B------:R-:W-:Y:S01]  /*16c0*/  UMOV UR4, UR7 ;  /* 0x0000000700047c82 */ /* 0x000fe20008000000 */
[----:B------:R-:W1:Y:S01]  /*16d0*/  LDCU.64 UR40, c[0x0][0x390] ;  /* 0x00007200ff2877ac */ /* 0x000e620008000a00 */
[----:B------:R-:W-:Y:S01]  /*16e0*/  USHF.R.U32.HI UR4, URZ, UR9, UR4 ;  /* 0x00000009ff047299 */ /* 0x000fe20008011604 */
[----:B------:R-:W1:Y:S03]  /*16f0*/  LDCU UR9, c[0x0][0x4ec] ;  /* 0x00009d80ff0977ac */ /* 0x000e660008000800 */
[----:B------:R-:W-:-:S02]  /*1700*/  USEL UR4, UR5, UR4, !UP0 ;  /* 0x0000000405047287 */ /* 0x000fc4000c000000 */
[----:B------:R-:W-:Y:S02]  /*1710*/  UISETP.NE.AND UP0, UPT, UR10, 0x1, UPT ;  /* 0x000000010a00788c */ /* 0x000fe4000bf05270 */
[----:B------:R-:W-:Y:S01]  /*1720*/  UIMAD.WIDE.U32 UR6, UR4, UR11, URZ ;  /* 0x0000000b040672a5 */ /* 0x000fe2000f8e00ff */
[----:B------:R-:W1:Y:S01]  /*1730*/  LDCU.64 UR24, c[0x0][0x4d0] ;  /* 0x00009a00ff1877ac */ /* 0x000e620008000a00 */
[----:B------:R-:W-:-:S05]  /*1740*/  UIADD3 UR38, UPT, UPT, UR55, UR36, URZ ;  /* 0x0000002437267290 */ /* 0x000fca000fffe0ff */
[----:B------:R-:W-:Y:S01]  /*1750*/  UMOV UR6, UR7 ;  /* 0x0000000700067c82 */ /* 0x000fe20008000000 */
[----:B------:R-:W-:Y:S02]  /*1760*/  UIADD3 UR7, UPT, UPT, -UR4, URZ, URZ ;  /* 0x000000ff04077290 */ /* 0x000fe4000fffe1ff */
[----:B----4-:R-:W-:Y:S02]  /*1770*/  USHF.R.U32.HI UR6, URZ, UR8, UR6 ;  /* 0x00000008ff067299 */ /* 0x010fe40008011606 */
[----:B------:R-:W-:Y:S02]  /*1780*/  UIADD3 UR8, UPT, UPT, -UR5, URZ, URZ ;  /* 0x000000ff05087290 */ /* 0x000fe4000fffe1ff */
[----:B------:R-:W-:Y:S02]  /*1790*/  USEL UR14, UR4, UR6, !UP0 ;  /* 0x00000006040e7287 */ /* 0x000fe4000c000000 */
[----:B------:R-:W-:Y:S02]  /*17a0*/  UIMAD UR7, UR15, UR7, UR5 ;  /* 0x000000070f0772a4 */ /* 0x000fe4000f8e0205 */
[----:B------:R-:W-:-:S02]  /*17b0*/  UIADD3 UR6, UPT, UPT, -UR14, URZ, URZ ;  /* 0x000000ff0e067290 */ /* 0x000fc4000fffe1ff */
[----:B------:R-:W-:Y:S02]  /*17c0*/  UIMAD UR8, UR12, UR8, UR44 ;  /* 0x000000080c0872a4 */ /* 0x000fe4000f8e022c */
[----:B------:R-:W-:Y:S02]  /*17d0*/  UIMAD UR13, UR10, UR6, UR4 ;  /* 0x000000060a0d72a4 */ /* 0x000fe4000f8e0204 */
[----:B-1----:R-:W-:Y:S02]  /*17e0*/  UIMAD UR11, UR8, UR20, UR9 ;  /* 0x00000014080b72a4 */ /* 0x002fe4000f8e0209 */
[----:B------:R-:W-:Y:S01]  /*17f0*/  UIMAD UR12, UR7, UR21, UR16 ;  /* 0x00000015070c72a4 */ /* 0x000fe2000f8e0210 */
[----:B------:R-:W1:Y:S02]  /*1800*/  LDCU.64 UR4, c[0x0][0x4f8] ;  /* 0x00009f00ff0477ac */ /* 0x000e640008000a00 */
[----:B------:R-:W4:Y:S01]  /*1810*/  LDCU UR6, c[0x0][0x500] ;  /* 0x0000a000ff0677ac */ /* 0x000f220008000800 */
[----:B------:R-:W-:Y:S01]  /*1820*/  UIMAD UR13, UR13, UR18, UR17 ;  /* 0x000000120d0d72a4 */ /* 0x000fe2000f8e0211 */
[----:B------:R-:W-:Y:S01]  /*1830*/  UMOV UR27, URZ ;  /* 0x000000ff001b7c82 */ /* 0x000fe20008000000 */
[----:B------:R-:W-:Y:S01]  /*1840*/  UMOV UR7, UR31 ;  /* 0x0000001f00077c82 */ /* 0x000fe20008000000 */
[----:B------:R-:W-:Y:S01]  /*1850*/  UMOV UR20, URZ ;  /* 0x000000ff00147c82 */ /* 0x000fe20008000000 */
[----:B------:R-:W-:Y:S01]  /*1860*/  UMOV UR21, URZ ;  /* 0x000000ff00157c82 */ /* 0x000fe20008000000 */
[----:B---3--:R-:W-:-:S07]  /*1870*/  UMOV UR22, URZ ;  /* 0x000000ff00167c82 */ /* 0x008fce0008000000 */
.L_x_22:
[----:B------:R-:W-:Y:S01]  /*1880*/  @!P3 MOV R3, 0x6000 ;  /* 0x000060000003b802 */ /* 0x000fe20000000f00 */
[----:B------:R-:W-:Y:S01]  /*1890*/  ULEA UR9, UR7, UR30, 0x3 ;  /* 0x0000001e07097291 */ /* 0x000fe2000f8e18ff */
[----:B--2---:R-:W-:Y:S11]  /*18a0*/  @P0 BRA `(.L_x_18) ;  /* 0x0000000000100947 */ /* 0x004ff60003800000 */
[----:B------:R-:W-:Y:S04]  /*18b0*/  MOV R4, UR26 ;  /* 0x0000001a00047c02 */ /* 0x000fe80008000f00 */
[----:B------:R-:W-:Y:S04]  /*18c0*/  SHF.L.U32 R4, R4, 0x1f, RZ ;  /* 0x0000001f04047819 */ /* 0x000fe800000006ff */
[----:B------:R-:W2:Y:S02]  /*18d0*/  SYNCS.PHASECHK.TRANS64.TRYWAIT P0, [UR9+0x40], R4 ;  /* 0x00004004ff0075a7 */ /* 0x000ea40008001109 */
[----:B--2---:R-:W-:Y:S05]  /*18e0*/  @!P0 BRA `(.L_x_19) ;  /* 0x0000007000bc8947 */ /* 0x004fea0003800000 */
.L_x_18:
[----:B------:R3:W-:Y:S01]  /*18f0*/  @!P3 SYNCS.ARRIVE.TRANS64 RZ, [UR9], R3 ;  /* 0x00000003ffffb9a7 */ /* 0x0007e20008000009 */
[----:B------:R-:W-:Y:S04]  /*1900*/  BSSY.RECONVERGENT B0, `(.L_x_20) ;  /* 0x0000003000007945 */ /* 0x000fe80003800200 */
[----:B------:R-:W-:Y:S05]  /*1910*/  @P2 BRA `(.L_x_21) ;  /* 0x0000000000042947 */ /* 0x000fea0003800000 */
[----:B-1--4-:R-:W-:Y:S05]  /*1920*/  BPT.TRAP 0x1 ;  /* 0x000000040000795c */ /* 0x012fea0000300000 */
.L_x_21:
[----:B-1--4-:R-:W-:Y:S05]  /*1930*/  BSYNC.RECONVERGENT B0 ;  /* 0x0000000000007941 */ /* 0x012fea0003800200 */
.L_x_20:
[----:B------:R-:W-:Y:S02]  /*1940*/  UIADD3 UR8, UPT, UPT, UR7, 0x1, URZ ;  /* 0x0000000107087890 */ /* 0x000fe4000fffe0ff */
[----:B------:R-:W-:Y:S02]  /*1950*/  UIMAD UR15, UR20, UR23, UR4 ;  /* 0x00000017140f72a4 */ /* 0x000fe4000f8e0204 */
[----:B------:R-:W-:Y:S02]  /*1960*/  UISETP.NE.AND UP0, UPT, UR8, 0x8, UPT ;  /* 0x000000080800788c */ /* 0x000fe4000bf05270 */
[----:B------:R-:W-:Y:S02]  /*1970*/  ULEA UR17, UR7, UR30, 0xd ;  /* 0x0000001e07117291 */ /* 0x000fe4000f8e68ff */
[----:B------:R-:W-:Y:S02]  /*1980*/  USEL UR10, URZ, 0x1, UP0 ;  /* 0x00000001ff0a7887 */ /* 0x000fe40008000000 */
[----:B------:R-:W-:Y:S02]  /*1990*/  USEL UR31, UR8, URZ, UP0 ;  /* 0x000000ff081f7287 */ /* 0x000fe40008000000 */
[----:B------:R-:W-:Y:S02]  /*19a0*/  ULOP3.LUT UR26, UR26, UR10, URZ, 0x3c, !UPT ;  /* 0x0000000a1a1a7292 */ /* 0x000fe4000f8e3cff */
[----:B------:R-:W-:Y:S02]  /*19b0*/  ULEA UR8, UR31, UR30, 0x3 ;  /* 0x0000001e1f087291 */ /* 0x000fe4000f8e18ff */
[----:B------:R-:W-:Y:S02]  /*19c0*/  ULEA UR16, UR7, UR30, 0xe ;  /* 0x0000001e07107291 */ /* 0x000fe4000f8e70ff */
[----:B------:R-:W-:Y:S01]  /*19d0*/  UIADD3 UR34, UP0, UPT, UR42, 0x80, URZ ;  /* 0x000000802a227890 */ /* 0x000fe2000ff1e0ff */
[----:B--2---:R-:W-:Y:S01]  /*19e0*/  MOV R0, UR26 ;  /* 0x0000001a00007c02 */ /* 0x004fe20008000f00 */
[----:B------:R-:W-:Y:S02]  /*19f0*/  USHF.L.U32 UR10, UR27, 0x6, URZ ;  /* 0x000000061b0a7899 */ /* 0x000fe400080006ff */
[----:B------:R-:W-:Y:S01]  /*1a00*/  UIADD3.X UR35, UPT, UPT, URZ, UR43, URZ, UP0, !UPT ;  /* 0x0000002bff237290 */ /* 0x000fe200087fe4ff */
[----:B------:R-:W-:Y:S01]  /*1a10*/  SHF.L.U32 R0, R0, 0x1f, RZ ;  /* 0x0000001f00007819 */ /* 0x000fe200000006ff */
[----:B------:R-:W-:Y:S02]  /*1a20*/  UIADD3 UR32, UP3, UPT, UR42, 0x200, URZ ;  /* 0x000002002a207890 */ /* 0x000fe4000ff7e0ff */
[----:B------:R-:W-:Y:S01]  /*1a30*/  UIADD3 UR16, UPT, UPT, UR16, 0x14400, URZ ;  /* 0x0001440010107890 */ /* 0x000fe2000fffe0ff */
[----:B------:R1:W2:Y:S01]  /*1a40*/  SYNCS.PHASECHK.TRANS64.TRYWAIT P0, [UR8+0x40], R0 ;  /* 0x00004000ff0075a7 */ /* 0x0002a20008001108 */
[----:B------:R-:W-:Y:S02]  /*1a50*/  UIMAD UR8, UR21, UR24, UR5 ;  /* 0x00000018150872a4 */ /* 0x000fe4000f8e0205 */
[----:B------:R-:W-:Y:S02]  /*1a60*/  UIMAD UR7, UR22, UR25, UR6 ;  /* 0x00000019160772a4 */ /* 0x000fe4000f8e0206 */
[----:B------:R-:W-:Y:S02]  /*1a70*/  ULEA UR15, UR8, UR15, 0x5 ;  /* 0x0000000f080f7291 */ /* 0x000fe4000f8e28ff */
[----:B------:R-:W-:Y:S02]  /*1a80*/  UIADD3 UR8, UPT, UPT, UR17, 0x4400, URZ ;  /* 0x0000440011087890 */ /* 0x000fe4000fffe0ff */
[----:B------:R-:W-:Y:S02]  /*1a90*/  ULEA UR7, UR7, UR15, 0xa ;  /* 0x0000000f07077291 */ /* 0x000fe4000f8e50ff */
[----:B------:R-:W-:Y:S02]  /*1aa0*/  UIADD3.X UR33, UPT, UPT, URZ, UR43, URZ, UP3, !UPT ;  /* 0x0000002bff217290 */ /* 0x000fe40009ffe4ff */
[----:B------:R-:W-:Y:S02]  /*1ab0*/  UPRMT UR7, UR7, 0x5410, URZ ;  /* 0x0000541007077896 */ /* 0x000fe400080000ff */
[----:B------:R-:W-:Y:S02]  /*1ac0*/  UIADD3 UR37, UPT, UPT, UR20, 0x1, URZ ;  /* 0x0000000114257890 */ /* 0x000fe4000fffe0ff */
[----:B------:R-:W-:Y:S02]  /*1ad0*/  UIADD3 UR29, UPT, UPT, UR21, 0x1, URZ ;  /* 0x00000001151d7890 */ /* 0x000fe4000fffe0ff */
[----:B------:R-:W-:Y:S02]  /*1ae0*/  UISETP.NE.AND UP2, UPT, UR37, UR45, UPT ;  /* 0x0000002d2500728c */ /* 0x000fe4000bf45270 */
[----:B------:R-:W-:Y:S01]  /*1af0*/  UIADD3 UR28, UPT, UPT, UR22, 0x1, URZ ;  /* 0x00000001161c7890 */ /* 0x000fe2000fffe0ff */
[----:B------:R4:W-:Y:S01]  /*1b00*/  UTMALDG.5D.IM2COL [UR8], [UR34], UR7 ;  /* 0x00000008220073b4 */ /* 0x0009e20008060007 */
[----:B------:R-:W-:Y:S01]  /*1b10*/  UIADD3 UR36, UPT, UPT, UR36, 0x1, URZ ;  /* 0x0000000124247890 */ /* 0x000fe2000fffe0ff */
[----:B------:R-:W-:Y:S01]  /*1b20*/  UMOV UR46, 0x0 ;  /* 0x00000000002e7882 */ /* 0x000fe20000000000 */
[----:B------:R-:W-:Y:S01]  /*1b30*/  UMOV UR47, 0x10000000 ;  /* 0x10000000002f7882 */ /* 0x000fe20000000000 */
[----:B------:R-:W-:Y:S01]  /*1b40*/  UMOV UR17, UR9 ;  /* 0x0000000900117c82 */ /* 0x000fe20008000000 */
[----:B------:R-:W-:Y:S03]  /*1b50*/  UMOV UR18, UR10 ;  /* 0x0000000a00127c82 */ /* 0x000fe60008000000 */
[----:B------:R-:W-:Y:S01]  /*1b60*/  @UP2 UIADD3 UR29, UPT, UPT, UR21, URZ, URZ ;  /* 0x000000ff151d2290 */ /* 0x000fe2000fffe0ff */
[----:B------:R3:W-:Y:S03]  /*1b70*/  UTMALDG.5D [UR16], [UR32], desc[UR46] ;  /* 0x00002e10200075b4 */ /* 0x0007e60008021000 */
[----:B------:R-:W-:Y:S11]  /*1b80*/  UISETP.NE.AND UP1, UPT, UR29, UR40, UPT ;  /* 0x000000281d00728c */ /* 0x000ff6000bf25270 */
[----:B------:R-:W-:Y:S04]  /*1b90*/  @UP1 UIADD3 UR28, UPT, UPT, UR22, URZ, URZ ;  /* 0x000000ff161c1290 */ /* 0x000fe8000fffe0ff */
[----:B------:R-:W-:Y:S02]  /*1ba0*/  UISETP.NE.AND UP0, UPT, UR28, UR41, UPT ;  /* 0x000000291c00728c */ /* 0x000fe4000bf05270 */
[----:B----4-:R-:W-:Y:S09]  /*1bb0*/  UIADD3 UR8, UPT, UPT, UR27, 0x1, URZ ;  /* 0x000000011b087890 */ /* 0x010ff2000fffe0ff */
[----:B------:R-:W-:Y:S01]  /*1bc0*/  @UP0 UIADD3 UR8, UPT, UPT, UR27, URZ, URZ ;  /* 0x000000ff1b080290 */ /* 0x000fe2000fffe0ff */
[----:B------:R-:W-:Y:S06]  /*1bd0*/  UMOV UR7, UR31 ;  /* 0x0000001f00077c82 */ /* 0x000fec0008000000 */
[----:B------:R-:W-:Y:S01]  /*1be0*/  UMOV UR27, UR8 ;  /* 0x00000008001b7c82 */ /* 0x000fe20008000000 */
[----:B---3--:R-:W-:Y:S02]  /*1bf0*/  USEL UR22, UR28, URZ, UP0 ;  /* 0x000000ff1c167287 */ /* 0x008fe40008000000 */
[----:B------:R-:W-:Y:S02]  /*1c00*/  UISETP.NE.AND UP0, UPT, UR36, UR38, UPT ;  /* 0x000000262400728c */ /* 0x000fe4000bf05270 */
[----:B------:R-:W-:Y:S02]  /*1c10*/  USEL UR20, UR37, URZ, UP2 ;  /* 0x000000ff25147287 */ /* 0x000fe40009000000 */
[----:B------:R-:W-:Y:S05]  /*1c20*/  USEL UR21, UR29, URZ, UP1 ;  /* 0x000000ff1d157287 */ /* 0x000fea0008800000 */
[----:B-1----:R-:W-:Y:S07]  /*1c30*/  BRA.U UP0, `(.L_x_22) ;  /* 0xfffffffd00107547 */ /* 0x002fee000b83ffff */
.L_x_17:
[----:B------:R-:W-:Y:S01]  /*1c40*/  ULEA UR4, UR31, UR30, 0x3 ;  /* 0x0000001e1f047291 */ /* 0x000fe2000f8e18ff */
[----:B-1----:R-:W-:Y:S01]  /*1c50*/  MOV R0, UR26 ;  /* 0x0000001a00007c02 */ /* 0x002fe20008000f00 */
[----:B------:R-:W-:Y:S01]  /*1c60*/  @!P1 SYNCS.ARRIVE.TRANS64.A1T0 RZ, [UR30+0xc8], RZ ;  /* 0x0000c8ffffff99a7 */ /* 0x000fe2000810001e */
[----:B------:R-:W-:Y:S02]  /*1c70*/  UISETP.GE.AND UP0, UPT, UR50, 0x1, UPT ;  /* 0x000000013200788c */ /* 0x000fe4000bf06270 */
[----:B------:R-:W-:-:S04]  /*1c80*/  SHF.L.U32 R0, R0, 0x1f, RZ ;  /* 0x0000001f00007819 */ /* 0x000fc800000006ff */
[----:B--2---:R1:W2:Y:S03]  /*1c90*/  SYNCS.PHASECHK.TRANS64.TRYWAIT P0, [UR4+0x40], R0 ;  /* 0x00004000ff0075a7 */ /* 0x0042a60008001104 */
[----:B------:R-:W-:Y:S05]  /*1ca0*/  BRA.U !UP0, `(.L_x_23) ;  /* 0x0000000508907547 */ /* 0x000fea000b800000 */
[----:B------:R-:W3:Y:S01]  /*1cb0*/  LDCU.128 UR8, c[0x0][0x480] ;  /* 0x00009000ff0877ac */ /* 0x000ee20008000c00 */
[----:B------:R-:W4:Y:S01]  /*1cc0*/  LDCU.128 UR32, c[0x0][0x490] ;  /* 0x00009200ff2077ac */ /* 0x000f220008000c00 */
[----:B------:R-:W1:Y:S01]  /*1cd0*/  LDCU.64 UR28, c[0x0][0x4c0] ;  /* 0x00009800ff1c77ac */ /* 0x000e620008000a00 */
[----:B------:R-:W1:Y:S01]  /*1ce0*/  LDCU UR13, c[0x0][0x4c8] ;  /* 0x00009900ff0d77ac */ /* 0x000e620008000800 */
[----:B------:R-:W1:Y:S01]  /*1cf0*/  LDCU.64 UR16, c[0x0][0x4f0] ;  /* 0x00009e00ff1077ac */ /* 0x000e620008000a00 */
[----:B---3--:R-:W-:Y:S02]  /*1d00*/  UIMAD.WIDE.U32 UR4, UR44, UR9, URZ ;  /* 0x000000092c0472a5 */ /* 0x008fe4000f8e00ff */
[----:B------:R-:W-:Y:S02]  /*1d10*/  UISETP.NE.AND UP0, UPT, UR8, 0x1, UPT ;  /* 0x000000010800788c */ /* 0x000fe4000bf05270 */
[----:B------:R-:W-:Y:S01]  /*1d20*/  USHF.R.U32.HI UR5, URZ, UR10, UR5 ;  /* 0x0000000aff057299 */ /* 0x000fe20008011605 */
[----:B------:R-:W3:Y:S03]  /*1d30*/  LDCU UR9, c[0x0][0x4a0] ;  /* 0x00009400ff0977ac */ /* 0x000ee60008000800 */
[----:B------:R-:W-:-:S02]  /*1d40*/  USEL UR5, UR44, UR5, !UP0 ;  /* 0x000000052c057287 */ /* 0x000fc4000c000000 */
[----:B------:R-:W-:Y:S02]  /*1d50*/  UISETP.NE.AND UP0, UPT, UR11, 0x1, UPT ;  /* 0x000000010b00788c */ /* 0x000fe4000bf05270 */
[----:B----4-:R-:W-:Y:S01]  /*1d60*/  UIMAD.WIDE.U32 UR6, UR5, UR32, URZ ;  /* 0x00000020050672a5 */ /* 0x010fe2000f8e00ff */
[----:B------:R-:W1:Y:S01]  /*1d70*/  LDCU UR10, c[0x0][0x4ec] ;  /* 0x00009d80ff0a77ac */ /* 0x000e620008000800 */
[----:B------:R-:W4:Y:S05]  /*1d80*/  LDCU UR46, c[0x0][0x38c] ;  /* 0x00007180ff2e77ac */ /* 0x000f2a0008000800 */
[----:B------:R-:W-:Y:S01]  /*1d90*/  UMOV UR4, UR7 ;  /* 0x0000000700047c82 */ /* 0x000fe20008000000 */
[----:B------:R-:W1:Y:S01]  /*1da0*/  LDCU UR23, c[0x0][0x4cc] ;  /* 0x00009980ff1777ac */ /* 0x000e620008000800 */
[----:B------:R-:W-:Y:S01]  /*1db0*/  USHF.R.U32.HI UR4, URZ, UR33, UR4 ;  /* 0x00000021ff047299 */ /* 0x000fe20008011604 */
[----:B------:R-:W1:Y:S03]  /*1dc0*/  LDCU.64 UR40, c[0x0][0x390] ;  /* 0x00007200ff2877ac */ /* 0x000e660008000a00 */
[----:B------:R-:W-:-:S02]  /*1dd0*/  USEL UR4, UR5, UR4, !UP0 ;  /* 0x0000000405047287 */ /* 0x000fc4000c000000 */
[----:B------:R-:W-:Y:S02]  /*1de0*/  UISETP.NE.AND UP0, UPT, UR34, 0x1, UPT ;  /* 0x000000012200788c */ /* 0x000fe4000bf05270 */
[----:B------:R-:W-:Y:S01]  /*1df0*/  UIMAD.WIDE.U32 UR6, UR4, UR35, URZ ;  /* 0x00000023040672a5 */ /* 0x000fe2000f8e00ff */
[----:B------:R-:W1:Y:S01]  /*1e00*/  LDCU.64 UR24, c[0x0][0x4d0] ;  /* 0x00009a00ff1877ac */ /* 0x000e620008000a00 */
[----:B------:R-:W-:-:S05]  /*1e10*/  UIADD3 UR38, UPT, UPT, UR50, UR38, URZ ;  /* 0x0000002632267290 */ /* 0x000fca000fffe0ff */
[----:B------:R-:W-:Y:S01]  /*1e20*/  UMOV UR6, UR7 ;  /* 0x0000000700067c82 */ /* 0x000fe20008000000 */
[----:B------:R-:W-:Y:S02]  /*1e30*/  UIADD3 UR7, UPT, UPT, -UR5, URZ, URZ ;  /* 0x000000ff05077290 */ /* 0x000fe4000fffe1ff */
[----:B---3--:R-:W-:Y:S02]  /*1e40*/  USHF.R.U32.HI UR6, URZ, UR9, UR6 ;  /* 0x00000009ff067299 */ /* 0x008fe40008011606 */
[----:B------:R-:W-:Y:S02]  /*1e50*/  UIMAD UR7, UR8, UR7, UR44 ;  /* 0x00000007080772a4 */ /* 0x000fe4000f8e022c */
[----:B------:R-:W-:Y:S02]  /*1e60*/  USEL UR14, UR4, UR6, !UP0 ;  /* 0x00000006040e7287 */ /* 0x000fe4000c000000 */
[----:B------:R-:W-:Y:S02]  /*1e70*/  UIADD3 UR6, UPT, UPT, -UR4, URZ, URZ ;  /* 0x000000ff04067290 */ /* 0x000fe4000fffe1ff */
[----:B------:R-:W-:-:S02]  /*1e80*/  UIADD3 UR9, UPT, UPT, -UR14, URZ, URZ ;  /* 0x000000ff0e097290 */ /* 0x000fc4000fffe1ff */
[----:B------:R-:W-:Y:S02]  /*1e90*/  UIMAD UR12, UR11, UR6, UR5 ;  /* 0x000000060b0c72a4 */ /* 0x000fe4000f8e0205 */
[----:B------:R-:W-:Y:S02]  /*1ea0*/  UIMAD UR9, UR34, UR9, UR4 ;  /* 0x00000009220972a4 */ /* 0x000fe4000f8e0204 */
[----:B-1----:R-:W-:Y:S01]  /*1eb0*/  UIMAD UR11, UR7, UR28, UR10 ;  /* 0x0000001c070b72a4 */ /* 0x002fe2000f8e020a */
[----:B------:R-:W1:Y:S02]  /*1ec0*/  LDCU.64 UR4, c[0x0][0x4f8] ;  /* 0x00009f00ff0477ac */ /* 0x000e640008000a00 */
[----:B------:R-:W3:Y:S01]  /*1ed0*/  LDCU UR6, c[0x0][0x500] ;  /* 0x0000a000ff0677ac */ /* 0x000ee20008000800 */
[----:B------:R-:W-:Y:S02]  /*1ee0*/  UIMAD UR12, UR12, UR29, UR16 ;  /* 0x0000001d0c0c72a4 */ /* 0x000fe4000f8e0210 */
[----:B------:R-:W-:Y:S01]  /*1ef0*/  UIMAD UR13, UR9, UR13, UR17 ;  /* 0x0000000d090d72a4 */ /* 0x000fe2000f8e0211 */
[----:B------:R-:W-:Y:S01]  /*1f00*/  UMOV UR37, UR50 ;  /* 0x0000003200257c82 */ /* 0x000fe20008000000 */
[----:B----4-:R-:W-:-:S10]  /*1f10*/  UMOV UR7, UR31 ;  /* 0x0000001f00077c82 */ /* 0x010fd40008000000 */
.L_x_28:
[----:B------:R-:W-:Y:S01]  /*1f20*/  @!P3 MOV R3, 0x6000 ;  /* 0x000060000003b802 */ /* 0x000fe20000000f00 */
[----:B------:R-:W-:Y:S01]  /*1f30*/  ULEA UR9, UR7, UR30, 0x3 ;  /* 0x0000001e07097291 */ /* 0x000fe2000f8e18ff */
[----:B--2---:R-:W-:Y:S11]  /*1f40*/  @P0 BRA `(.L_x_24) ;  /* 0x0000000000100947 */ /* 0x004ff60003800000 */
[----:B------:R-:W-:Y:S04]  /*1f50*/  MOV R4, UR26 ;  /* 0x0000001a00047c02 */ /* 0x000fe80008000f00 */
[----:B------:R-:W-:Y:S04]  /*1f60*/  SHF.L.U32 R4, R4, 0x1f, RZ ;  /* 0x0000001f04047819 */ /* 0x000fe800000006ff */
[----:B------:R-:W2:Y:S02]  /*1f70*/  SYNCS.PHASECHK.TRANS64.TRYWAIT P0, [UR9+0x40], R4 ;  /* 0x00004004ff0075a7 */ /* 0x000ea40008001109 */
[----:B--2---:R-:W-:Y:S05]  /*1f80*/  @!P0 BRA `(.L_x_25) ;  /* 0x0000006c002c8947 */ /* 0x004fea0003800000 */
.L_x_24:
[----:B------:R4:W-:Y:S01]  /*1f90*/  @!P3 SYNCS.ARRIVE.TRANS64 RZ, [UR9], R3 ;  /* 0x00000003ffffb9a7 */ /* 0x0009e20008000009 */
[----:B------:R-:W-:Y:S04]  /*1fa0*/  BSSY.RECONVERGENT B0, `(.L_x_26) ;  /* 0x0000003000007945 */ /* 0x000fe80003800200 */
[----:B------:R-:W-:Y:S05]  /*1fb0*/  @P2 BRA `(.L_x_27) ;  /* 0x0000000000042947 */ /* 0x000fea0003800000 */
[----:B-1-3--:R-:W-:Y:S05]  /*1fc0*/  BPT.TRAP 0x1 ;  /* 0x000000040000795c */ /* 0x00afea0000300000 */
.L_x_27:
[----:B-1-3--:R-:W-:Y:S05]  /*1fd0*/  BSYNC.RECONVERGENT B0 ;  /* 0x0000000000007941 */ /* 0x00afea0003800200 */
.L_x_26:
[----:B------:R-:W-:Y:S02]  /*1fe0*/  UIADD3 UR8, UPT, UPT, UR7, 0x1, URZ ;  /* 0x0000000107087890 */ /* 0x000fe4000fffe0ff */
[----:B------:R-:W-:Y:S02]  /*1ff0*/  UIMAD UR16, UR20, UR23, UR4 ;  /* 0x00000017141072a4 */ /* 0x000fe4000f8e0204 */
[----:B------:R-:W-:Y:S02]  /*2000*/  UISETP.NE.AND UP0, UPT, UR8, 0x8, UPT ;  /* 0x000000080800788c */ /* 0x000fe4000bf05270 */
[----:B------:R-:W-:Y:S02]  /*2010*/  UIMAD UR15, UR21, UR24, UR5 ;  /* 0x00000018150f72a4 */ /* 0x000fe4000f8e0205 */
[----:B------:R-:W-:Y:S02]  /*2020*/  USEL UR10, URZ, 0x1, UP0 ;  /* 0x00000001ff0a7887 */ /* 0x000fe40008000000 */
[----:B------:R-:W-:Y:S02]  /*2030*/  USEL UR31, UR8, URZ, UP0 ;  /* 0x000000ff081f7287 */ /* 0x000fe40008000000 */
[----:B------:R-:W-:Y:S02]  /*2040*/  ULOP3.LUT UR26, UR26, UR10, URZ, 0x3c, !UPT ;  /* 0x0000000a1a1a7292 */ /* 0x000fe4000f8e3cff */
[----:B------:R-:W-:Y:S02]  /*2050*/  ULEA UR8, UR31, UR30, 0x3 ;  /* 0x0000001e1f087291 */ /* 0x000fe4000f8e18ff */
[----:B------:R-:W-:Y:S02]  /*2060*/  ULEA UR18, UR7, UR30, 0xe ;  /* 0x0000001e07127291 */ /* 0x000fe4000f8e70ff */
[----:B------:R-:W-:Y:S01]  /*2070*/  ULEA UR15, UR15, UR16, 0x5 ;  /* 0x000000100f0f7291 */ /* 0x000fe2000f8e28ff */
[----:B--2---:R-:W-:Y:S01]  /*2080*/  MOV R0, UR26 ;  /* 0x0000001a00007c02 */ /* 0x004fe20008000f00 */
[----:B------:R-:W-:Y:S02]  /*2090*/  UIADD3 UR34, UP0, UPT, UR42, 0x80, URZ ;  /* 0x000000802a227890 */ /* 0x000fe4000ff1e0ff */
[----:B------:R-:W-:Y:S01]  /*20a0*/  USHF.L.U32 UR10, UR27, 0x6, URZ ;  /* 0x000000061b0a7899 */ /* 0x000fe200080006ff */
[----:B------:R-:W-:Y:S01]  /*20b0*/  SHF.L.U32 R0, R0, 0x1f, RZ ;  /* 0x0000001f00007819 */ /* 0x000fe200000006ff */
[----:B------:R-:W-:Y:S02]  /*20c0*/  UIADD3.X UR35, UPT, UPT, URZ, UR43, URZ, UP0, !UPT ;  /* 0x0000002bff237290 */ /* 0x000fe400087fe4ff */
[----:B------:R-:W-:Y:S01]  /*20d0*/  UIADD3 UR32, UP3, UPT, UR42, 0x200, URZ ;  /* 0x000002002a207890 */ /* 0x000fe2000ff7e0ff */
[----:B------:R1:W2:Y:S01]  /*20e0*/  SYNCS.PHASECHK.TRANS64.TRYWAIT P0, [UR8+0x40], R0 ;  /* 0x00004000ff0075a7 */ /* 0x0002a20008001108 */
[----:B------:R-:W-:Y:S02]  /*20f0*/  ULEA UR8, UR7, UR30, 0xd ;  /* 0x0000001e07087291 */ /* 0x000fe4000f8e68ff */
[----:B------:R-:W-:Y:S02]  /*2100*/  UIMAD UR7, UR22, UR25, UR6 ;  /* 0x00000019160772a4 */ /* 0x000fe4000f8e0206 */
[----:B------:R-:W-:Y:S02]  /*2110*/  UIADD3 UR8, UPT, UPT, UR8, 0x4400, URZ ;  /* 0x0000440008087890 */ /* 0x000fe4000fffe0ff */
[----:B------:R-:W-:Y:S02]  /*2120*/  ULEA UR7, UR7, UR15, 0xa ;  /* 0x0000000f07077291 */ /* 0x000fe4000f8e50ff */
[----:B------:R-:W-:Y:S02]  /*2130*/  UIADD3.X UR33, UPT, UPT, URZ, UR43, URZ, UP3, !UPT ;  /* 0x0000002bff217290 */ /* 0x000fe40009ffe4ff */
[----:B------:R-:W-:Y:S02]  /*2140*/  UPRMT UR7, UR7, 0x5410, URZ ;  /* 0x0000541007077896 */ /* 0x000fe400080000ff */
[----:B------:R-:W-:Y:S02]  /*2150*/  UIADD3 UR16, UPT, UPT, UR18, 0x14400, URZ ;  /* 0x0001440012107890 */ /* 0x000fe4000fffe0ff */
[----:B------:R-:W-:Y:S02]  /*2160*/  UIADD3 UR36, UPT, UPT, UR20, 0x1, URZ ;  /* 0x0000000114247890 */ /* 0x000fe4000fffe0ff */
[----:B------:R-:W-:Y:S02]  /*2170*/  UIADD3 UR29, UPT, UPT, UR21, 0x1, URZ ;  /* 0x00000001151d7890 */ /* 0x000fe4000fffe0ff */
[----:B------:R-:W-:Y:S01]  /*2180*/  UISETP.NE.AND UP2, UPT, UR36, UR46, UPT ;  /* 0x0000002e2400728c */ /* 0x000fe2000bf45270 */
[----:B------:R3:W-:Y:S01]  /*2190*/  UTMALDG.5D.IM2COL [UR8], [UR34], UR7 ;  /* 0x00000008220073b4 */ /* 0x0007e20008060007 */
[----:B------:R-:W-:Y:S01]  /*21a0*/  UIADD3 UR28, UPT, UPT, UR22, 0x1, URZ ;  /* 0x00000001161c7890 */ /* 0x000fe2000fffe0ff */
[----:B------:R-:W-:Y:S01]  /*21b0*/  UMOV UR44, 0x0 ;  /* 0x00000000002c7882 */ /* 0x000fe20000000000 */
[----:B------:R-:W-:Y:S01]  /*21c0*/  UMOV UR45, 0x10000000 ;  /* 0x10000000002d7882 */ /* 0x000fe20000000000 */
[----:B------:R-:W-:Y:S01]  /*21d0*/  UMOV UR17, UR9 ;  /* 0x0000000900117c82 */ /* 0x000fe20008000000 */
[----:B------:R-:W-:Y:S02]  /*21e0*/  UMOV UR18, UR10 ;  /* 0x0000000a00127c82 */ /* 0x000fe40008000000 */
[----:B------:R4:W-:Y:S03]  /*21f0*/  UTMALDG.5D [UR16], [UR32], desc[UR44] ;  /* 0x00002c10200075b4 */ /* 0x0009e60008021000 */
[----:B------:R-:W-:Y:S04]  /*2200*/  @UP2 UIADD3 UR29, UPT, UPT, UR21, URZ, URZ ;  /* 0x000000ff151d2290 */ /* 0x000fe8000fffe0ff */
[----:B------:R-:W-:Y:S11]  /*2210*/  UISETP.NE.AND UP1, UPT, UR29, UR40, UPT ;  /* 0x000000281d00728c */ /* 0x000ff6000bf25270 */
[----:B------:R-:W-:Y:S04]  /*2220*/  @UP1 UIADD3 UR28, UPT, UPT, UR22, URZ, URZ ;  /* 0x000000ff161c1290 */ /* 0x000fe8000fffe0ff */
[----:B------:R-:W-:Y:S02]  /*2230*/  UISETP.NE.AND UP0, UPT, UR28, UR41, UPT ;  /* 0x000000291c00728c */ /* 0x000fe4000bf05270 */
[----:B---3--:R-:W-:Y:S09]  /*2240*/  UIADD3 UR8, UPT, UPT, UR27, 0x1, URZ ;  /* 0x000000011b087890 */ /* 0x008ff2000fffe0ff */
[----:B------:R-:W-:Y:S02]  /*2250*/  @UP0 UIADD3 UR8, UPT, UPT, UR27, URZ, URZ ;  /* 0x000000ff1b080290 */ /* 0x000fe4000fffe0ff */
[----:B------:R-:W-:Y:S05]  /*2260*/  UIADD3 UR7, UPT, UPT, UR37, -0x1, URZ ;  /* 0xffffffff25077890 */ /* 0x000fea000fffe0ff */
[----:B------:R-:W-:Y:S01]  /*2270*/  UMOV UR27, UR8 ;  /* 0x00000008001b7c82 */ /* 0x000fe20008000000 */
[----:B----4-:R-:W-:Y:S02]  /*2280*/  USEL UR22, UR28, URZ, UP0 ;  /* 0x000000ff1c167287 */ /* 0x010fe40008000000 */
[----:B------:R-:W-:Y:S02]  /*2290*/  UISETP.GT.U32.AND UP0, UPT, UR37, 0x1, UPT ;  /* 0x000000012500788c */ /* 0x000fe4000bf04070 */
[----:B------:R-:W-:Y:S02]  /*22a0*/  USEL UR20, UR36, URZ, UP2 ;  /* 0x000000ff24147287 */ /* 0x000fe40009000000 */
[----:B------:R-:W-:Y:S01]  /*22b0*/  USEL UR21, UR29, URZ, UP1 ;  /* 0x000000ff1d157287 */ /* 0x000fe20008800000 */
[----:B------:R-:W-:Y:S01]  /*22c0*/  UMOV UR37, UR7 ;  /* 0x0000000700257c82 */ /* 0x000fe20008000000 */
[----:B------:R-:W-:Y:S03]  /*22d0*/  UMOV UR7, UR31 ;  /* 0x0000001f00077c82 */ /* 0x000fe60008000000 */
[----:B-1----:R-:W-:Y:S07]  /*22e0*/  BRA.U UP0, `(.L_x_28) ;  /* 0xfffffffd000c7547 */ /* 0x002fee000b83ffff */
.L_x_23:
[----:B------:R-:W-:Y:S01]  /*22f0*/  SHF.L.U32 R3, R2, 0x1f, RZ ;  /* 0x0000001f02037819 */ /* 0x000fe200000006ff */
[----:B------:R-:W-:-:S03]  /*2300*/  NOP ;  /* 0x0000000000007918 */ /* 0x000fc60000000000 */
[----:B--2---:R-:W2:Y:S02]  /*2310*/  SYNCS.PHASECHK.TRANS64.TRYWAIT P0, [UR30+0xd0], R3 ;  /* 0x0000d003ff0075a7 */ /* 0x004ea4000800111e */
[----:B--2---:R-:W-:Y:S05]  /*2320*/  @!P0 BRA `(.L_x_29) ;  /* 0x00000068005c8947 */ /* 0x004fea0003800000 */
.L_x_130:
[----:B------:R-:W2:Y:S01]  /*2330*/  LDS.128 R4, [UR30+0x110] ;  /* 0x0001101eff047984 */ /* 0x000ea20008000c00 */
[----:B------:R-:W-:Y:S02]  /*2340*/  UIADD3 UR4, UPT, UPT, UR30, 0xd8, URZ ;  /* 0x000000d81e047890 */ /* 0x000fe4000fffe0ff */
[----:B------:R-:W-:Y:S01]  /*2350*/  UISETP.GE.AND UP0, UPT, UR39, 0x1, UPT ;  /* 0x000000012700788c */ /* 0x000fe2000bf06270 */
[----:B------:R-:W-:Y:S01]  /*2360*/  @!PT LDS RZ, [RZ] ;  /* 0x00000000fffff984 */ /* 0x000fe20000000800 */
[----:B------:R-:W-:Y:S01]  /*2370*/  @!PT LDS RZ, [RZ] ;  /* 0x00000000fffff984 */ /* 0x000fe20000000800 */
[----:B------:R-:W-:Y:S01]  /*2380*/  @!PT LDS RZ, [RZ] ;  /* 0x00000000fffff984 */ /* 0x000fe20000000800 */
[----:B------:R-:W-:Y:S01]  /*2390*/  @!PT LDS RZ, [RZ] ;  /* 0x00000000fffff984 */ /* 0x000fe20000000800 */
[----:B------:R3:W-:Y:S06]  /*23a0*/  MEMBAR.ALL.CTA ;  /* 0x0000000000007992 */ /* 0x0007ec0000008000 */
[----:B---3--:R-:W3:Y:S01]  /*23b0*/  FENCE.VIEW.ASYNC.S ;  /* 0x00000000000073c6 */ /* 0x008ee20000000000 */
[----:B------:R-:W-:-:S09]  /*23c0*/  UPRMT UR4, URZ, 0x654, UR4 ;  /* 0x00000654ff047896 */ /* 0x000fd20008000004 */
[----:B---3--:R-:W-:Y:S01]  /*23d0*/  SYNCS.ARRIVE.TRANS64.RED.A1T0 RZ, [UR4], RZ ;  /* 0x000000ffffff79a7 */ /* 0x008fe20008100404 */
[----:B--2---:R-:W-:-:S13]  /*23e0*/  LOP3.LUT P0, RZ, R6, 0x1, RZ, 0xc0, !PT ;  /* 0x0000000106ff7812 */ /* 0x004fda000780c0ff */
[----:B------:R-:W-:Y:S01]  /*23f0*/  VOTEU.ANY UP1, P0 ;  /* 0x0000000000ff7886 */ /* 0x000fe20000020100 */
[----:B------:R-:W-:-:S13]  /*2400*/  PLOP3.LUT P0, PT, PT, PT, UP1, 0x80, 0x8 ;  /* 0x000000000008781c */ /* 0x000fda0003f0f018 */
[----:B-1----:R-:W-:Y:S02]  /*2410*/  @P0 MOV R0, R4 ;  /* 0x0000000400000202 */ /* 0x002fe40000000f00 */
[----:B------:R-:W-:Y:S02]  /*2420*/  @P0 LOP3.LUT R4, R5, 0xffff, RZ, 0xc0, !PT ;  /* 0x0000ffff05040812 */ /* 0x000fe400078ec0ff */
[----:B------:R-:W-:Y:S02]  /*2430*/  @P0 R2UR UR6, R0 ;  /* 0x00000000000602ca */ /* 0x000fe400000e0000 */
[----:B------:R-:W-:-:S11]  /*2440*/  @P0 R2UR UR5, R4 ;  /* 0x00000000040502ca */ /* 0x000fd600000e0000 */
[----:B------:R-:W-:Y:S02]  /*2450*/  @UP1 UMOV UR49, UR6 ;  /* 0x0000000600311c82 */ /* 0x000fe40008000000 */
[----:B------:R-:W-:Y:S01]  /*2460*/  @UP1 UMOV UR48, UR5 ;  /* 0x0000000500301c82 */ /* 0x000fe20008000000 */
[----:B------:R-:W-:Y:S05]  /*2470*/  BRA.U !UP0, `(.L_x_30) ;  /* 0x0000000108d47547 */ /* 0x000fea000b800000 */
[----:B------:R-:W1:Y:S01]  /*2480*/  LDCU.128 UR16, c[0x0][0xc10] ;  /* 0x00018200ff1077ac */ /* 0x000e620008000c00 */
[----:B------:R-:W2:Y:S01]  /*2490*/  LDCU UR20, c[0x0][0xc20] ;  /* 0x00018400ff1477ac */ /* 0x000ea20008000800 */
[----:B------:R-:W3:Y:S01]  /*24a0*/  LDCU UR13, c[0x0][0xc0c] ;  /* 0x00018180ff0d77ac */ /* 0x000ee20008000800 */
[----:B------:R-:W4:Y:S01]  /*24b0*/  LDCU.64 UR14, c[0x0][0xc28] ;  /* 0x00018500ff0e77ac */ /* 0x000f220008000a00 */
[----:B------:R-:W-:Y:S02]  /*24c0*/  UISETP.NE.AND UP3, UPT, UR39, 0x1, UPT ;  /* 0x000000012700788c */ /* 0x000fe4000bf65270 */
[----:B-1----:R-:W-:Y:S02]  /*24d0*/  UIMAD.WIDE.U32 UR4, UR52, UR19, URZ ;  /* 0x00000013340472a5 */ /* 0x002fe4000f8e00ff */
[----:B------:R-:W-:Y:S02]  /*24e0*/  UIMAD.WIDE.U32 UR6, UR53, UR16, URZ ;  /* 0x00000010350672a5 */ /* 0x000fe4000f8e00ff */
[----:B------:R-:W-:-:S02]  /*24f0*/  UISETP.NE.AND UP0, UPT, UR18, 0x1, UPT ;  /* 0x000000011200788c */ /* 0x000fc4000bf05270 */
[----:B------:R-:W-:Y:S01]  /*2500*/  UIMAD.WIDE.U32 UR10, UR48, UR19, URZ ;  /* 0x00000013300a72a5 */ /* 0x000fe2000f8e00ff */
[----:B------:R-:W-:Y:S01]  /*2510*/  UMOV UR4, UR5 ;  /* 0x0000000500047c82 */ /* 0x000fe20008000000 */
[----:B---3--:R-:W-:Y:S02]  /*2520*/  UISETP.NE.AND UP2, UPT, UR13, 0x1, UPT ;  /* 0x000000010d00788c */ /* 0x008fe4000bf45270 */
[----:B--2---:R-:W-:Y:S02]  /*2530*/  USHF.R.U32.HI UR5, URZ, UR20, UR4 ;  /* 0x00000014ff057299 */ /* 0x004fe40008011604 */
[----:B------:R-:W-:Y:S01]  /*2540*/  UIMAD.WIDE.U32 UR8, UR49, UR16, URZ ;  /* 0x00000010310872a5 */ /* 0x000fe2000f8e00ff */
[----:B------:R-:W-:Y:S01]  /*2550*/  UMOV UR4, UR7 ;  /* 0x0000000700047c82 */ /* 0x000fe20008000000 */
[----:B------:R-:W-:Y:S02]  /*2560*/  USEL UR5, UR52, UR5, !UP0 ;  /* 0x0000000534057287 */ /* 0x000fe4000c000000 */
[----:B------:R-:W-:-:S02]  /*2570*/  USHF.R.U32.HI UR4, URZ, UR17, UR4 ;  /* 0x00000011ff047299 */ /* 0x000fc40008011604 */
[----:B----4-:R-:W-:Y:S02]  /*2580*/  UIMAD.WIDE.U32 UR6, UR5, UR14, URZ ;  /* 0x0000000e050672a5 */ /* 0x010fe4000f8e00ff */
[----:B------:R-:W-:Y:S01]  /*2590*/  USEL UR12, UR53, UR4, !UP2 ;  /* 0x00000004350c7287 */ /* 0x000fe2000d000000 */
[----:B------:R-:W-:Y:S02]  /*25a0*/  UMOV UR8, UR9 ;  /* 0x0000000900087c82 */ /* 0x000fe40008000000 */
[----:B------:R-:W-:Y:S01]  /*25b0*/  UMOV UR4, UR11 ;  /* 0x0000000b00047c82 */ /* 0x000fe20008000000 */
[----:B------:R-:W-:Y:S01]  /*25c0*/  UIMAD.WIDE.U32 UR10, UR12, UR14, URZ ;  /* 0x0000000e0c0a72a5 */ /* 0x000fe2000f8e00ff */
[----:B------:R-:W-:Y:S01]  /*25d0*/  UMOV UR6, UR7 ;  /* 0x0000000700067c82 */ /* 0x000fe20008000000 */
[----:B------:R-:W-:Y:S02]  /*25e0*/  USHF.R.U32.HI UR4, URZ, UR20, UR4 ;  /* 0x00000014ff047299 */ /* 0x000fe40008011604 */
[----:B------:R-:W-:-:S02]  /*25f0*/  @UP3 USHF.R.U32.HI UR5, URZ, UR15, UR6 ;  /* 0x0000000fff053299 */ /* 0x000fc40008011606 */
[----:B------:R-:W-:Y:S01]  /*2600*/  USHF.R.U32.HI UR17, URZ, UR17, UR8 ;  /* 0x00000011ff117299 */ /* 0x000fe20008011608 */
[----:B------:R-:W-:Y:S01]  /*2610*/  UMOV UR6, UR11 ;  /* 0x0000000b00067c82 */ /* 0x000fe20008000000 */
[----:B------:R-:W-:Y:S02]  /*2620*/  USEL UR4, UR48, UR4, !UP0 ;  /* 0x0000000430047287 */ /* 0x000fe4000c000000 */
[----:B------:R-:W-:Y:S02]  /*2630*/  @UP3 USHF.R.U32.HI UR12, URZ, UR15, UR6 ;  /* 0x0000000fff0c3299 */ /* 0x000fe40008011606 */
[----:B------:R-:W-:Y:S02]  /*2640*/  UIMAD UR6, UR39, UR5, URZ ;  /* 0x00000005270672a4 */ /* 0x000fe4000f8e02ff */
[----:B------:R-:W-:Y:S02]  /*2650*/  USEL UR5, UR49, UR17, !UP2 ;  /* 0x0000001131057287 */ /* 0x000fe4000d000000 */
[----:B------:R-:W-:-:S02]  /*2660*/  UIMAD UR8, UR39, UR12, URZ ;  /* 0x0000000c270872a4 */ /* 0x000fc4000f8e02ff */
[----:B------:R-:W-:Y:S02]  /*2670*/  UISETP.GE.AND UP0, UPT, UR4, UR6, UPT ;  /* 0x000000060400728c */ /* 0x000fe4000bf06270 */
[----:B------:R-:W-:Y:S02]  /*2680*/  UIMAD.WIDE.U32 UR6, UR4, UR14, URZ ;  /* 0x0000000e040672a5 */ /* 0x000fe4000f8e00ff */
[----:B------:R-:W-:Y:S02]  /*2690*/  UISETP.GE.OR UP0, UPT, UR5, UR8, UP0 ;  /* 0x000000080500728c */ /* 0x000fe40008706670 */
[----:B------:R-:W-:Y:S02]  /*26a0*/  UIMAD.WIDE.U32 UR8, UR5, UR14, URZ ;  /* 0x0000000e050872a5 */ /* 0x000fe4000f8e00ff */
[----:B------:R-:W-:Y:S01]  /*26b0*/  UIADD3 UR10, UPT, UPT, -UR4, URZ, URZ ;  /* 0x000000ff040a7290 */ /* 0x000fe2000fffe1ff */
[----:B------:R-:W-:Y:S02]  /*26c0*/  UMOV UR6, UR7 ;  /* 0x0000000700067c82 */ /* 0x000fe40008000000 */
[----:B------:R-:W-:-:S02]  /*26d0*/  USHF.R.U32.HI UR6, URZ, UR15, UR6 ;  /* 0x0000000fff067299 */ /* 0x000fc40008011606 */
[----:B------:R-:W-:Y:S02]  /*26e0*/  UIMAD UR10, UR18, UR10, UR48 ;  /* 0x0000000a120a72a4 */ /* 0x000fe4000f8e0230 */
[----:B------:R-:W-:Y:S01]  /*26f0*/  USEL UR6, UR4, UR6, !UP3 ;  /* 0x0000000604067287 */ /* 0x000fe2000d800000 */
[----:B------:R-:W-:Y:S01]  /*2700*/  @!UP0 UMOV UR7, UR9 ;  /* 0x0000000900078c82 */ /* 0x000fe20008000000 */
[----:B------:R-:W-:Y:S02]  /*2710*/  UIADD3 UR9, UPT, UPT, -UR5, URZ, URZ ;  /* 0x000000ff05097290 */ /* 0x000fe4000fffe1ff */
[----:B------:R-:W-:Y:S02]  /*2720*/  @!UP0 USHF.R.U32.HI UR7, URZ, UR15, UR7 ;  /* 0x0000000fff078299 */ /* 0x000fe40008011607 */
[----:B------:R-:W-:Y:S02]  /*2730*/  UIADD3 UR8, UPT, UPT, -UR6, URZ, URZ ;  /* 0x000000ff06087290 */ /* 0x000fe4000fffe1ff */
[----:B------:R-:W-:-:S02]  /*2740*/  @!UP0 USEL UR7, UR5, UR7, !UP3 ;  /* 0x0000000705078287 */ /* 0x000fc4000d800000 */
[----:B------:R-:W-:Y:S02]  /*2750*/  UIMAD UR8, UR39, UR8, UR4 ;  /* 0x00000008270872a4 */ /* 0x000fe4000f8e0204 */
[----:B------:R-:W-:Y:S02]  /*2760*/  @!UP0 UIADD3 UR6, UPT, UPT, UR6, -UR7, URZ ;  /* 0x8000000706068290 */ /* 0x000fe4000fffe0ff */
[----:B------:R-:W-:Y:S02]  /*2770*/  @!UP0 UIMAD UR7, UR8, UR12, UR7 ;  /* 0x0000000c080782a4 */ /* 0x000fe4000f8e0207 */
[----:B------:R-:W-:Y:S02]  /*2780*/  @!UP0 UIMAD UR4, UR39, UR6, UR5 ;  /* 0x00000006270482a4 */ /* 0x000fe4000f8e0205 */
[----:B------:R-:W-:Y:S02]  /*2790*/  UIMAD UR6, UR13, UR9, UR49 ;  /* 0x000000090d0672a4 */ /* 0x000fe4000f8e0231 */
[----:B------:R-:W-:Y:S01]  /*27a0*/  UIMAD UR48, UR4, UR18, UR10 ;  /* 0x00000012043072a4 */ /* 0x000fe2000f8e020a */
[----:B------:R-:W-:-:S02]  /*27b0*/  @!UP0 UMOV UR5, UR7 ;  /* 0x0000000700058c82 */ /* 0x000fc40008000000 */
[----:B------:R-:W-:-:S12]  /*27c0*/  UIMAD UR49, UR5, UR13, UR6 ;  /* 0x0000000d053172a4 */ /* 0x000fd8000f8e0206 */
.L_x_30:
        /* <DEDUP_REMOVED lines=20> */
.L_x_31:
[----:B------:R-:W-:Y:S01]  /*2910*/  R2UR UR5, R45 ;  /* 0x000000002d0572ca */ /* 0x000fe200000e0000 */
[----:B------:R-:W-:Y:S01]  /*2920*/  UMOV UR36, UR38 ;  /* 0x0000002600247c82 */ /* 0x000fe20008000000 */
[----:B------:R-:W-:Y:S02]  /*2930*/  R2UR UR4, R44 ;  /* 0x000000002c0472ca */ /* 0x000fe400000e0000 */
[----:B------:R-:W-:Y:S02]  /*2940*/  PLOP3.LUT P1, PT, PT, PT, PT, 0x80, 0x8 ;  /* 0x000000000008781c */ /* 0x000fe40003f2f070 */
[----:B------:R-:W-:-:S07]  /*2950*/  LOP3.LUT R2, R2, 0x1, RZ, 0x3c, !PT ;  /* 0x0000000102027812 */ /* 0x000fce00078e3cff */
[----:B------:R-:W-:Y:S02]  /*2960*/  UIADD3 UR51, UPT, UPT, UR49, UR5, URZ ;  /* 0x0000000531337290 */ /* 0x000fe4000fffe0ff */
[----:B------:R-:W-:Y:S01]  /*2970*/  UIADD3 UR24, UPT, UPT, UR48, UR4, URZ ;  /* 0x0000000430187290 */ /* 0x000fe2000fffe0ff */
[----:B------:R-:W-:Y:S11]  /*2980*/  BRA.U UP1, `(.L_x_32) ;  /* 0xffffffe901d87547 */ /* 0x000ff6000b83ffff */
[----:B------:R-:W-:Y:S01]  /*2990*/  UIADD3 UR30, UPT, UPT, UR30, 0x40, URZ ;  /* 0x000000401e1e7890 */ /* 0x000fe2000fffe0ff */
[----:B------:R-:W-:-:S03]  /*29a0*/  MOV R2, UR26 ;  /* 0x0000001a00027c02 */ /* 0x000fc60008000f00 */
[----:B------:R-:W-:Y:S01]  /*29b0*/  ULEA UR4, UR31, UR30, 0x3 ;  /* 0x0000001e1f047291 */ /* 0x000fe2000f8e18ff */
[----:B------:R-:W-:-:S08]  /*29c0*/  SHF.L.U32 R2, R2, 0x1f, RZ ;  /* 0x0000001f02027819 */ /* 0x000fd000000006ff */
[----:B------:R-:W1:Y:S02]  /*29d0*/  SYNCS.PHASECHK.TRANS64.TRYWAIT P0, [UR4], R2 ;  /* 0x00000002ff0075a7 */ /* 0x000e640008001104 */
[----:B-1----:R-:W-:Y:S05]  /*29e0*/  @!P0 BRA `(.L_x_33) ;  /* 0x0000006000c48947 */ /* 0x002fea0003800000 */
.L_x_132:
[----:B------:R-:W-:-:S04]  /*29f0*/  UIADD3 UR4, UPT, UPT, UR31, 0x1, URZ ;  /* 0x000000011f047890 */ /* 0x000fc8000fffe0ff */
[----:B------:R-:W-:-:S04]  /*2a00*/  UISETP.NE.AND UP0, UPT, UR4, 0x8, UPT ;  /* 0x000000080400788c */ /* 0x000fc8000bf05270 */
[----:B------:R-:W-:Y:S02]  /*2a10*/  USEL UR5, URZ, 0x1, UP0 ;  /* 0x00000001ff057887 */ /* 0x000fe40008000000 */
[----:B------:R-:W-:Y:S02]  /*2a20*/  USEL UR4, UR4, URZ, UP0 ;  /* 0x000000ff04047287 */ /* 0x000fe40008000000 */
[----:B------:R-:W-:Y:S02]  /*2a30*/  ULOP3.LUT UR6, UR26, UR5, URZ, 0x3c, !UPT ;  /* 0x000000051a067292 */ /* 0x000fe4000f8e3cff */
[----:B------:R-:W-:-:S04]  /*2a40*/  ULEA UR5, UR4, UR30, 0x3 ;  /* 0x0000001e04057291 */ /* 0x000fc8000f8e18ff */
[----:B-1----:R-:W-:-:S04]  /*2a50*/  MOV R2, UR6 ;  /* 0x0000000600027c02 */ /* 0x002fc80008000f00 */
[----:B------:R-:W-:-:S04]  /*2a60*/  SHF.L.U32 R2, R2, 0x1f, RZ ;  /* 0x0000001f02027819 */ /* 0x000fc800000006ff */
[----:B------:R-:W1:Y:S02]  /*2a70*/  SYNCS.PHASECHK.TRANS64.TRYWAIT P0, [UR5], R2 ;  /* 0x00000002ff0075a7 */ /* 0x000e640008001105 */
[----:B-1----:R-:W-:Y:S05]  /*2a80*/  @!P0 BRA `(.L_x_34) ;  /* 0x0000006000b48947 */ /* 0x002fea0003800000 */
.L_x_134:
        /* <DEDUP_REMOVED lines=10> */
.L_x_136:
        /* <DEDUP_REMOVED lines=10> */
.L_x_138:
        /* <DEDUP_REMOVED lines=10> */
.L_x_140:
        /* <DEDUP_REMOVED lines=10> */
.L_x_142:
        /* <DEDUP_REMOVED lines=10> */
.L_x_144:
[----:B------:R-:W-:-:S04]  /*2db0*/  UIADD3 UR4, UPT, UPT, UR4, 0x1, URZ ;  /* 0x0000000104047890 */ /* 0x000fc8000fffe0ff */
[----:B------:R-:W-:-:S04]  /*2dc0*/  UISETP.NE.AND UP0, UPT, UR4, 0x8, UPT ;  /* 0x000000080400788c */ /* 0x000fc8000bf05270 */
[----:B------:R-:W-:Y:S02]  /*2dd0*/  USEL UR5, URZ, 0x1, UP0 ;  /* 0x00000001ff057887 */ /* 0x000fe40008000000 */
[----:B------:R-:W-:Y:S02]  /*2de0*/  USEL UR4, UR4, URZ, UP0 ;  /* 0x000000ff04047287 */ /* 0x000fe40008000000 */
[----:B------:R-:W-:Y:S02]  /*2df0*/  ULOP3.LUT UR5, UR6, UR5, URZ, 0x3c, !UPT ;  /* 0x0000000506057292 */ /* 0x000fe4000f8e3cff */
[----:B------:R-:W-:-:S04]  /*2e00*/  ULEA UR4, UR4, UR30, 0x3 ;  /* 0x0000001e04047291 */ /* 0x000fc8000f8e18ff */
[----:B-1----:R-:W-:Y:S02]  /*2e10*/  IMAD.U32 R2, RZ, RZ, UR5 ;  /* 0x00000005ff027e24 */ /* 0x002fe4000f8e00ff */
[----:B------:R-:W-:-:S03]  /*2e20*/  MOV R0, UR4 ;  /* 0x0000000400007c02 */ /* 0x000fc60008000f00 */
[----:B------:R-:W-:-:S07]  /*2e30*/  SHF.L.U32 R2, R2, 0x1f, RZ ;  /* 0x0000001f02027819 */ /* 0x000fce00000006ff */
.L_x_40:
[----:B-1----:R1:W2:Y:S02]  /*2e40*/  SYNCS.PHASECHK.TRANS64.TRYWAIT P0, [R0+URZ], R2 ;  /* 0x00000002000075a7 */ /* 0x0022a400080011ff */
[----:B--2---:R-:W-:Y:S05]  /*2e50*/  @!P0 NANOSLEEP.SYNCS 0x989680 ;  /* 0x009896800000895d */ /* 0x004fea0003900000 */
[----:B------:R-:W2:Y:S02]  /*2e60*/  @!P0 SYNCS.PHASECHK.TRANS64 P0, [R0+URZ], R2 ;  /* 0x00000002000085a7 */ /* 0x000ea400080010ff */
[----:B--2---:R-:W-:Y:S05]  /*2e70*/  @P0 EXIT ;  /* 0x000000000000094d */ /* 0x004fea0003800000 */
[----:B------:R-:W-:Y:S05]  /*2e80*/  BRA `(.L_x_40) ;  /* 0xfffffffc00ec7947 */ /* 0x000fea000383ffff */
.L_x_16:
[----:B------:R-:W2:Y:S02]  /*2e90*/  S2UR UR4, SR_CgaCtaId ;  /* 0x00000000000479c3 */ /* 0x000ea40000008800 */
[----:B--2---:R-:W-:-:S04]  /*2ea0*/  UISETP.NE.AND UP0, UPT, UR4, URZ, UPT ;  /* 0x000000ff0400728c */ /* 0x004fc8000bf05270 */
[----:B------:R-:W-:-:S09]  /*2eb0*/  UISETP.NE.OR UP0, UPT, UR18, 0x1, UP0 ;  /* 0x000000011200788c */ /* 0x000fd20008705670 */
[----:B------:R-:W-:Y:S05]  /*2ec0*/  BRA.U UP0, `(.L_x_41) ;  /* 0x0000000100b47547 */ /* 0x000fea000b800000 */
[----:B------:R-:W2:Y:S01]  /*2ed0*/  S2UR UR5, SR_CgaCtaId ;  /* 0x00000000000579c3 */ /* 0x000ea20000008800 */
[----:B------:R-:W-:Y:S01]  /*2ee0*/  UMOV UR4, 0x400 ;  /* 0x0000040000047882 */ /* 0x000fe20000000000 */
[----:B------:R-:W-:Y:S01]  /*2ef0*/  HFMA2 R3, -RZ, RZ, 0, 5.9604644775390625e-08 ;  /* 0x00000001ff037431 */ /* 0x000fe200000001ff */
[----:B------:R-:W-:Y:S01]  /*2f00*/  ISETP.NE.AND P0, PT, R0, RZ, PT ;  /* 0x000000ff0000720c */ /* 0x000fe20003f05270 */
[----:B------:R-:W-:Y:S01]  /*2f10*/  IMAD.MOV.U32 R8, RZ, RZ, RZ ;  /* 0x000000ffff087224 */ /* 0x000fe200078e00ff */
[----:B--2---:R-:W-:-:S04]  /*2f20*/  ULEA UR4, UR5, UR4, 0x18 ;  /* 0x0000000405047291 */ /* 0x004fc8000f8ec0ff */
[----:B------:R-:W-:Y:S02]  /*2f30*/  UIADD3 UR5, UPT, UPT, UR4, 0xd8, URZ ;  /* 0x000000d804057890 */ /* 0x000fe4000fffe0ff */
[----:B------:R-:W-:Y:S02]  /*2f40*/  UIADD3 UR8, UPT, UPT, UR4, 0xd0, URZ ;  /* 0x000000d004087890 */ /* 0x000fe4000fffe0ff */
[----:B------:R-:W-:-:S12]  /*2f50*/  UPRMT UR5, URZ, 0x654, UR5 ;  /* 0x00000654ff057896 */ /* 0x000fd80008000005 */
.L_x_44:
[----:B------:R-:W-:Y:S01]  /*2f60*/  SHF.L.U32 R6, R3, 0x1f, RZ ;  /* 0x0000001f03067819 */ /* 0x000fe200000006ff */
[----:B------:R-:W-:Y:S02]  /*2f70*/  IMAD.U32 R4, RZ, RZ, UR8 ;  /* 0x00000008ff047e24 */ /* 0x000fe4000f8e00ff */
[----:B------:R-:W-:Y:S01]  /*2f80*/  @!P0 IMAD.MOV.U32 R5, RZ, RZ, 0x10 ;  /* 0x00000010ff058424 */ /* 0x000fe200078e00ff */
[----:B------:R-:W2:Y:S02]  /*2f90*/  SYNCS.PHASECHK.TRANS64.TRYWAIT P1, [UR4+0xd8], R6 ;  /* 0x0000d806ff0075a7 */ /* 0x000ea40008021104 */
[----:B------:R-:W-:-:S04]  /*2fa0*/  PRMT R4, R0, 0x654, R4 ;  /* 0x0000065400047816 */ /* 0x000fc80000000004 */
[----:B------:R-:W-:Y:S01]  /*2fb0*/  SEL R2, R4, R2, !P0 ;  /* 0x0000000204027207 */ /* 0x000fe20004000000 */
[----:B--2---:R-:W-:Y:S06]  /*2fc0*/  @!P1 BRA `(.L_x_42) ;  /* 0x0000005c00f49947 */ /* 0x004fec0003800000 */
.L_x_146:
[----:B------:R-:W-:Y:S01]  /*2fd0*/  UIADD3 UR6, UPT, UPT, UR4, 0x110, URZ ;  /* 0x0000011004067890 */ /* 0x000fe2000fffe0ff */
[----:B------:R3:W-:Y:S01]  /*2fe0*/  @!P0 SYNCS.ARRIVE.TRANS64.RED RZ, [R2+URZ], R5 ;  /* 0x0000000502ff89a7 */ /* 0x0007e200080004ff */
[----:B------:R-:W-:Y:S01]  /*2ff0*/  UIADD3 UR7, UPT, UPT, UR4, 0xd0, URZ ;  /* 0x000000d004077890 */ /* 0x000fe2000fffe0ff */
[----:B------:R-:W-:-:S08]  /*3000*/  LOP3.LUT R3, R3, 0x1, RZ, 0x3c, !PT ;  /* 0x0000000103037812 */ /* 0x000fd000078e3cff */
[----:B------:R-:W-:Y:S06]  /*3010*/  UGETNEXTWORKID.BROADCAST [UR6], [UR7] ;  /* 0x00000000060073ca */ /* 0x000fec0008000100 */
[----:B---3--:R-:W-:-:S04]  /*3020*/  SHF.L.U32 R5, R8, 0x1f, RZ ;  /* 0x0000001f08057819 */ /* 0x008fc800000006ff */
[----:B------:R-:W3:Y:S02]  /*3030*/  SYNCS.PHASECHK.TRANS64.TRYWAIT P1, [UR4+0xd0], R5 ;  /* 0x0000d005ff0075a7 */ /* 0x000ee40008021104 */
[----:B---3--:R-:W-:Y:S05]  /*3040*/  @!P1 BRA `(.L_x_43) ;  /* 0x0000005c00ec9947 */ /* 0x008fea0003800000 */
.L_x_148:
[----:B--2---:R-:W2:Y:S01]  /*3050*/  LDS.128 R4, [UR4+0x110] ;  /* 0x00011004ff047984 */ /* 0x004ea20008000c00 */
[----:B------:R-:W-:Y:S01]  /*3060*/  LOP3.LUT R8, R8, 0x1, RZ, 0x3c, !PT ;  /* 0x0000000108087812 */ /* 0x000fe200078e3cff */
[----:B------:R-:W-:Y:S01]  /*3070*/  @!PT LDS RZ, [RZ] ;  /* 0x00000000fffff984 */ /* 0x000fe20000000800 */
[----:B------:R-:W-:Y:S01]  /*3080*/  @!PT LDS RZ, [RZ] ;  /* 0x00000000fffff984 */ /* 0x000fe20000000800 */
[----:B------:R-:W-:Y:S01]  /*3090*/  @!PT LDS RZ, [RZ] ;  /* 0x00000000fffff984 */ /* 0x000fe20000000800 */
[----:B------:R-:W-:Y:S01]  /*30a0*/  @!PT LDS RZ, [RZ] ;  /* 0x00000000fffff984 */ /* 0x000fe20000000800 */
[----:B------:R3:W-:Y:S06]  /*30b0*/  MEMBAR.ALL.CTA ;  /* 0x0000000000007992 */ /* 0x0007ec0000008000 */
[----:B---3--:R-:W3:Y:S02]  /*30c0*/  FENCE.VIEW.ASYNC.S ;  /* 0x00000000000073c6 */ /* 0x008ee40000000000 */
[----:B---3--:R-:W-:Y:S01]  /*30d0*/  SYNCS.ARRIVE.TRANS64.RED.A1T0 RZ, [UR5], RZ ;  /* 0x000000ffffff79a7 */ /* 0x008fe20008100405 */
[----:B--2---:R-:W-:-:S13]  /*30e0*/  LOP3.LUT P1, RZ, R6, 0x1, RZ, 0xc0, !PT ;  /* 0x0000000106ff7812 */ /* 0x004fda000782c0ff */
[----:B------:R-:W-:Y:S05]  /*30f0*/  @P1 BRA `(.L_x_44) ;  /* 0xfffffffc00981947 */ /* 0x000fea000383ffff */
[----:B------:R-:W-:-:S04]  /*3100*/  SHF.L.U32 R0, R3, 0x1f, RZ ;  /* 0x0000001f03007819 */ /* 0x000fc800000006ff */
[----:B------:R-:W2:Y:S02]  /*3110*/  SYNCS.PHASECHK.TRANS64 P0, [UR4+0xd8], R0 ;  /* 0x0000d800ff0075a7 */ /* 0x000ea40008001004 */
[----:B-12---:R-:W-:Y:S05]  /*3120*/  @P0 EXIT ;  /* 0x000000000000094d */ /* 0x006fea0003800000 */
[----:B------:R-:W-:-:S07]  /*3130*/  MOV R0, UR4 ;  /* 0x0000000400007c02 */ /* 0x000fce0008000f00 */
.L_x_45:
[----:B-1----:R-:W-:-:S04]  /*3140*/  SHF.L.U32 R2, R3, 0x1f, RZ ;  /* 0x0000001f03027819 */ /* 0x002fc800000006ff */
[----:B------:R1:W2:Y:S03]  /*3150*/  SYNCS.PHASECHK.TRANS64.TRYWAIT P0, [R0+URZ+0xd8], R2 ;  /* 0x0000d802000075a7 */ /* 0x0002a600080011ff */
[----:B--2---:R-:W-:Y:S05]  /*3160*/  @!P0 NANOSLEEP.SYNCS 0x989680 ;  /* 0x009896800000895d */ /* 0x004fea0003900000 */
[----:B------:R-:W2:Y:S02]  /*3170*/  @!P0 SYNCS.PHASECHK.TRANS64 P0, [R0+URZ+0xd8], R2 ;  /* 0x0000d802000085a7 */ /* 0x000ea400080010ff */
[----:B--2---:R-:W-:Y:S05]  /*3180*/  @P0 EXIT ;  /* 0x000000000000094d */ /* 0x004fea0003800000 */
[----:B------:R-:W-:Y:S05]  /*3190*/  BRA `(.L_x_45) ;  /* 0xfffffffc00e87947 */ /* 0x000fea000383ffff */
.L_x_41:
[----:B------:R-:W-:-:S09]  /*31a0*/  UISETP.NE.AND UP0, UPT, UR18, URZ, UPT ;  /* 0x000000ff1200728c */ /* 0x000fd2000bf05270 */
[----:B------:R-:W-:Y:S05]  /*31b0*/  BRA.U UP0, `(.L_x_46) ;  /* 0x0000000d00887547 */ /* 0x000fea000b800000 */
[----:B------:R-:W2:Y:S01]  /*31c0*/  S2UR UR7, SR_CgaCtaId ;  /* 0x00000000000779c3 */ /* 0x000ea20000008800 */
[----:B------:R-:W-:Y:S01]  /*31d0*/  UMOV UR4, 0x40 ;  /* 0x0000004000047882 */ /* 0x000fe20000000000 */
[----:B------:R-:W-:Y:S01]  /*31e0*/  NOP ;  /* 0x0000000000007918 */ /* 0x000fe20000000000 */
[----:B------:R-:W-:Y:S01]  /*31f0*/  UMOV UR6, 0x400 ;  /* 0x0000040000067882 */ /* 0x000fe20000000000 */
[----:B--2---:R-:W-:Y:S02]  /*3200*/  ULEA UR5, UR7, UR4, 0x18 ;  /* 0x0000000407057291 */ /* 0x004fe4000f8ec0ff */
[----:B------:R-:W-:-:S07]  /*3210*/  ULEA UR6, UR7, UR6, 0x18 ;  /* 0x0000000607067291 */ /* 0x000fce000f8ec0ff */
[----:B------:R-:W2:Y:S02]  /*3220*/  LDS.U8 R0, [UR5+0x1c] ;  /* 0x00001c05ff007984 */ /* 0x000ea40008000000 */
[----:B--2---:R-:W-:-:S13]  /*3230*/  ISETP.NE.AND P0, PT, R0, RZ, PT ;  /* 0x000000ff0000720c */ /* 0x004fda0003f05270 */
[----:B------:R-:W-:Y:S05]  /*3240*/  @P0 BRA `(.L_x_47) ;  /* 0x0000000000580947 */ /* 0x000fea0003800000 */
[----:B------:R-:W-:-:S13]  /*3250*/  ELECT P0, URZ, PT ;  /* 0x0000000000ff782f */ /* 0x000fda0003800000 */
[----:B------:R-:W-:Y:S05]  /*3260*/  @!P0 BRA `(.L_x_48) ;  /* 0x0000000000608947 */ /* 0x000fea0003800000 */
[----:B------:R-:W-:Y:S01]  /*3270*/  UMOV UR4, 0x10 ;  /* 0x0000001000047882 */ /* 0x000fe20000000000 */
[----:B------:R-:W-:Y:S01]  /*3280*/  HFMA2 R0, -RZ, RZ, 0, 5.9604644775390625e-08 ;  /* 0x00000001ff007431 */ /* 0x000fe200000001ff */
[----:B------:R-:W-:-:S03]  /*3290*/  MOV R2, 0xffff ;  /* 0x0000ffff00027802 */ /* 0x000fc60000000f00 */
[----:B------:R-:W-:Y:S04]  /*32a0*/  DEPBAR.LE SB2, 0x36 ;  /* 0x0000ad800000791a */ /* 0x000fe80000000000 */
[----:B------:R-:W2:Y:S02]  /*32b0*/  UTCATOMSWS.FIND_AND_SET.ALIGN UP0, UR4, UR4 ;  /* 0x00000004000475e3 */ /* 0x000ea40008000800 */
[----:B--2---:R-:W-:Y:S01]  /*32c0*/  MOV R3, UR4 ;  /* 0x0000000400037c02 */ /* 0x004fe20008000f00 */
[----:B------:R-:W-:Y:S06]  /*32d0*/  BRA.U UP0, `(.L_x_49) ;  /* 0x0000000100187547 */ /* 0x000fec000b800000 */
.L_x_50:
[----:B------:R-:W-:Y:S05]  /*32e0*/  NANOSLEEP 0x64 ;  /* 0x000000640000795d */ /* 0x000fea0003800000 */
[----:B------:R-:W-:-:S05]  /*32f0*/  UMOV UR4, 0x10 ;  /* 0x0000001000047882 */ /* 0x000fca0000000000 */
[----:B------:R-:W-:Y:S04]  /*3300*/  DEPBAR.LE SB2, 0x36 ;  /* 0x0000ad800000791a */ /* 0x000fe80000000000 */
[----:B------:R-:W2:Y:S02]  /*3310*/  UTCATOMSWS.FIND_AND_SET.ALIGN UP0, UR4, UR4 ;  /* 0x00000004000475e3 */ /* 0x000ea40008000800 */
[----:B--2---:R-:W-:Y:S01]  /*3320*/  MOV R3, UR4 ;  /* 0x0000000400037c02 */ /* 0x004fe20008000f00 */
[----:B------:R-:W-:Y:S05]  /*3330*/  BRA.U !UP0, `(.L_x_50) ;  /* 0xfffffffd08e87547 */ /* 0x000fea000b83ffff */
.L_x_49:
[-C--:B------:R-:W-:Y:S02]  /*3340*/  SHF.L.U32 R2, R2, R3.reuse, RZ ;  /* 0x0000000302027219 */ /* 0x080fe400000006ff */
[----:B------:R-:W-:Y:S01]  /*3350*/  SHF.L.U32 R0, R0, R3, RZ ;  /* 0x0000000300007219 */ /* 0x000fe200000006ff */
[----:B------:R-:W-:Y:S02]  /*3360*/  IMAD.SHL.U32 R3, R3, 0x20, RZ ;  /* 0x0000002003037824 */ /* 0x000fe400078e00ff */
[----:B------:R2:W-:Y:S04]  /*3370*/  ATOMS.OR RZ, [UR5+0x14], R2 ;  /* 0x00001402ffff798c */ /* 0x0005e8000b000005 */
[----:B------:R2:W-:Y:S04]  /*3380*/  ATOMS.OR RZ, [UR5+0x18], R0 ;  /* 0x00001800ffff798c */ /* 0x0005e8000b000005 */
[----:B------:R2:W-:Y:S01]  /*3390*/  STS [UR6+0x120], R3 ;  /* 0x00012003ff007988 */ /* 0x0005e20008000806 */
[----:B------:R-:W-:Y:S05]  /*33a0*/  BRA `(.L_x_48) ;  /* 0x0000000000107947 */ /* 0x000fea0003800000 */
.L_x_47:
[----:B------:R-:W-:Y:S02]  /*33b0*/  MOV R0, 0xffffffff ;  /* 0xffffffff00007802 */ /* 0x000fe40000000f00 */
[----:B------:R-:W-:-:S03]  /*33c0*/  MOV R2, 0x33f0 ;  /* 0x000033f000027802 */ /* 0x000fc60000000f00 */
[----:B------:R2:W-:Y:S04]  /*33d0*/  STS [UR6+0x120], R0 ;  /* 0x00012000ff007988 */ /* 0x0005e80008000806 */
[----:B-12--5:R-:W-:Y:S05]  /*33e0*/  CALL.REL.NOINC `($__internal_1_$__cuda_sm10x_tcgen05_guardrail_trap_phase_invalid_during_alloc) ;  /* 0x0000006000f87944 */ /* 0x026fea0003c00000 */
.L_x_48:
[----:B------:R-:W-:Y:S05]  /*33f0*/  WARPSYNC.ALL ;  /* 0x0000000000007948 */ /* 0x000fea0003800000 */
[----:B------:R-:W3:Y:S01]  /*3400*/  S2UR UR4, SR_CgaCtaId ;  /* 0x00000000000479c3 */ /* 0x000ee20000008800 */
[----:B------:R-:W-:Y:S01]  /*3410*/  UMOV UR20, 0x400 ;  /* 0x0000040000147882 */ /* 0x000fe20000000000 */
[----:B------:R-:W-:-:S06]  /*3420*/  NOP ;  /* 0x0000000000007918 */ /* 0x000fcc0000000000 */
[----:B------:R-:W-:Y:S06]  /*3430*/  BAR.ARV 0x6, 0xa0 ;  /* 0x0182800000007b1d */ /* 0x000fec0000002000 */
[----:B------:R-:W4:Y:S01]  /*3440*/  LDCU.64 UR6, c[0x0][0x388] ;  /* 0x00007100ff0677ac */ /* 0x000f220008000a00 */
[----:B------:R-:W-:Y:S01]  /*3450*/  IMAD.MOV.U32 R8, RZ, RZ, 0x1 ;  /* 0x00000001ff087424 */ /* 0x000fe200078e00ff */
[----:B------:R-:W1:Y:S01]  /*3460*/  LDCU.64 UR8, c[0x0][0x390] ;  /* 0x00007200ff0877ac */ /* 0x000e620008000a00 */
[----:B------:R-:W-:Y:S01]  /*3470*/  UMOV UR23, URZ ;  /* 0x000000ff00177c82 */ /* 0x000fe20008000000 */
[----:B------:R-:W-:Y:S01]  /*3480*/  UMOV UR19, URZ ;  /* 0x000000ff00137c82 */ /* 0x000fe20008000000 */
[----:B---3--:R-:W-:Y:S01]  /*3490*/  ULEA UR20, UR4, UR20, 0x18 ;  /* 0x0000001404147291 */ /* 0x008fe2000f8ec0ff */
[----:B------:R-:W-:Y:S01]  /*34a0*/  UMOV UR32, 0x0 ;  /* 0x0000000000207882 */ /* 0x000fe20000000000 */
[----:B------:R-:W-:Y:S01]  /*34b0*/  UMOV UR33, 0x4200010 ;  /* 0x0420001000217882 */ /* 0x000fe20000000000 */
[----:B------:R-:W-:Y:S01]  /*34c0*/  UMOV UR30, 0x0 ;  /* 0x00000000001e7882 */ /* 0x000fe20000000000 */
[----:B------:R-:W-:Y:S01]  /*34d0*/  UMOV UR31, 0x4200010 ;  /* 0x04200010001f7882 */ /* 0x000fe20000000000 */
[----:B------:R-:W-:Y:S01]  /*34e0*/  UMOV UR28, 0x0 ;  /* 0x00000000001c7882 */ /* 0x000fe20000000000 */
[----:B------:R-:W-:Y:S01]  /*34f0*/  UMOV UR29, 0x4200010 ;  /* 0x04200010001d7882 */ /* 0x000fe20000000000 */
[----:B----4-:R-:W-:-:S02]  /*3500*/  UIADD3 UR4, UPT, UPT, UR6, 0x3f, URZ ;  /* 0x0000003f06047890 */ /* 0x010fc4000fffe0ff */
[----:B------:R-:W2:Y:S01]  /*3510*/  LDS R9, [UR20+0x120] ;  /* 0x00012014ff097984 */ /* 0x000ea20008000800 */
[----:B------:R-:W-:Y:S01]  /*3520*/  UMOV UR26, 0x0 ;  /* 0x00000000001a7882 */ /* 0x000fe20000000000 */
[----:B------:R-:W-:Y:S01]  /*3530*/  UMOV UR27, 0x4200010 ;  /* 0x04200010001b7882 */ /* 0x000fe20000000000 */
[----:B------:R-:W-:-:S04]  /*3540*/  USHF.R.S32.HI UR5, URZ, 0x1f, UR4 ;  /* 0x0000001fff057899 */ /* 0x000fc80008011404 */
[----:B------:R-:W-:Y:S02]  /*3550*/  ULEA.HI UR4, UR5, UR4, URZ, 0x6 ;  /* 0x0000000405047291 */ /* 0x000fe4000f8f30ff */
[----:B------:R-:W-:Y:S02]  /*3560*/  UIADD3 UR5, UPT, UPT, UR20, 0x4400, URZ ;  /* 0x0000440014057890 */ /* 0x000fe4000fffe0ff */
[----:B------:R-:W-:Y:S02]  /*3570*/  USHF.R.S32.HI UR4, URZ, 0x6, UR4 ;  /* 0x00000006ff047899 */ /* 0x000fe40008011404 */
[----:B------:R-:W-:Y:S02]  /*3580*/  USHF.R.U32.HI UR6, URZ, 0x4, UR5 ;  /* 0x00000004ff067899 */ /* 0x000fe40008011605 */
[----:B------:R-:W-:Y:S02]  /*3590*/  UIMAD UR4, UR4, UR7, URZ ;  /* 0x00000007040472a4 */ /* 0x000fe4000f8e02ff */
[----:B------:R-:W-:-:S02]  /*35a0*/  ULOP3.LUT UR6, UR6, 0x3fff, URZ, 0xc0, !UPT ;  /* 0x00003fff06067892 */ /* 0x000fc4000f8ec0ff */
[----:B-1----:R-:W-:Y:S02]  /*35b0*/  UIMAD UR4, UR4, UR8, URZ ;  /* 0x00000008040472a4 */ /* 0x002fe4000f8e02ff */
[----:B------:R-:W-:Y:S02]  /*35c0*/  ULOP3.LUT UR21, UR6, 0x10000, URZ, 0xfc, !UPT ;  /* 0x0001000006157892 */ /* 0x000fe4000f8efcff */
[----:B------:R-:W-:Y:S02]  /*35d0*/  UIMAD UR9, UR4, UR9, URZ ;  /* 0x00000009040972a4 */ /* 0x000fe4000f8e02ff */
[----:B------:R-:W-:Y:S02]  /*35e0*/  UIADD3 UR4, UPT, UPT, UR20, 0x14400, URZ ;  /* 0x0001440014047890 */ /* 0x000fe4000fffe0ff */
[----:B------:R-:W-:Y:S02]  /*35f0*/  UIADD3 UR34, UPT, UPT, UR9, -0x1, URZ ;  /* 0xffffffff09227890 */ /* 0x000fe4000fffe0ff */
[----:B------:R-:W-:-:S02]  /*3600*/  USHF.R.U32.HI UR5, URZ, 0x4, UR4 ;  /* 0x00000004ff057899 */ /* 0x000fc40008011604 */
[----:B------:R-:W-:Y:S02]  /*3610*/  UIADD3 UR4, UPT, UPT, UR20, 0xd8, URZ ;  /* 0x000000d814047890 */ /* 0x000fe4000fffe0ff */
[----:B------:R-:W-:Y:S02]  /*3620*/  ULOP3.LUT UR5, UR5, 0x3fff, URZ, 0xc0, !UPT ;  /* 0x00003fff05057892 */ /* 0x000fe4000f8ec0ff */
[----:B------:R-:W-:Y:S02]  /*3630*/  UPRMT UR25, URZ, 0x654, UR4 ;  /* 0x00000654ff197896 */ /* 0x000fe40008000004 */
[----:B------:R-:W-:Y:S02]  /*3640*/  ULOP3.LUT UR22, UR5, 0x10000, URZ, 0xfc, !UPT ;  /* 0x0001000005167892 */ /* 0x000fe4000f8efcff */
[----:B------:R-:W-:Y:S01]  /*3650*/  UISETP.GE.AND UP3, UPT, UR9, 0x1, UPT ;  /* 0x000000010900788c */ /* 0x000fe2000bf66270 */
[C---:B--2---:R-:W-:Y:S01]  /*3660*/  VIADD R3, R9.reuse, 0x80 ;  /* 0x0000008009037836 */ /* 0x044fe20000000000 */
[----:B------:R-:W-:-:S04]  /*3670*/  LOP3.LUT R2, R9, 0xffff, RZ, 0xc0, !PT ;  /* 0x0000ffff09027812 */ /* 0x000fc800078ec0ff */
[----:B------:R-:W-:-:S05]  /*3680*/  LOP3.LUT R3, R3, 0xffff, RZ, 0xc0, !PT ;  /* 0x0000ffff03037812 */ /* 0x000fca00078ec0ff */
[----:B------:R1:W-:Y:S02]  /*3690*/  STL.64 [R1], R2 ;  /* 0x0000000201007387 */ /* 0x0003e40000100a00 */
[----:B-1----:R-:W-:-:S07]  /*36a0*/  CS2R R2, SRZ ;  /* 0x0000000000027805 */ /* 0x002fce000001ff00 */
.L_x_57:
[----:B-1----:R-:W-:-:S04]  /*36b0*/  SHF.L.U32 R4, R3, 0x1f, RZ ;  /* 0x0000001f03047819 */ /* 0x002fc800000006ff */
[----:B------:R-:W1:Y:S02]  /*36c0*/  SYNCS.PHASECHK.TRANS64.TRYWAIT P0, [UR20+0xd0], R4 ;  /* 0x0000d004ff0075a7 */ /* 0x000e640008001114 */
[----:B-12-4-:R-:W-:Y:S05]  /*36d0*/  @!P0 BRA `(.L_x_51) ;  /* 0x0000005800608947 */ /* 0x016fea0003800000 */
.L_x_150:
[----:B-1----:R-:W1:Y:S01]  /*36e0*/  LDS.128 R4, [UR20+0x110] ;  /* 0x00011014ff047984 */ /* 0x002e620008000c00 */
[----:B------:R-:W-:Y:S01]  /*36f0*/  ULEA UR24, UR23, UR20, 0x3 ;  /* 0x0000001417187291 */ /* 0x000fe2000f8e18ff */
[----:B------:R-:W-:Y:S01]  /*3700*/  SHF.L.U32 R0, R8, 0x1f, RZ ;  /* 0x0000001f08007819 */ /* 0x000fe200000006ff */
[----:B------:R-:W-:Y:S01]  /*3710*/  @!PT LDS RZ, [RZ] ;  /* 0x00000000fffff984 */ /* 0x000fe20000000800 */
[----:B------:R-:W-:Y:S01]  /*3720*/  @!PT LDS RZ, [RZ] ;  /* 0x00000000fffff984 */ /* 0x000fe20000000800 */
[----:B------:R-:W-:Y:S01]  /*3730*/  @!PT LDS RZ, [RZ] ;  /* 0x00000000fffff984 */ /* 0x000fe20000000800 */
[----:B------:R-:W-:Y:S01]  /*3740*/  @!PT LDS RZ, [RZ] ;  /* 0x00000000fffff984 */ /* 0x000fe20000000800 */
[----:B------:R2:W-:Y:S06]  /*3750*/  MEMBAR.ALL.CTA ;  /* 0x0000000000007992 */ /* 0x0005ec0000008000 */
[----:B--2---:R-:W2:Y:S02]  /*3760*/  FENCE.VIEW.ASYNC.S ;  /* 0x00000000000073c6 */ /* 0x004ea40000000000 */
[----:B--2---:R-:W-:Y:S01]  /*3770*/  SYNCS.ARRIVE.TRANS64.RED.A1T0 RZ, [UR25], RZ ;  /* 0x000000ffffff79a7 */ /* 0x004fe20008100419 */
[----:B------:R-:W2:Y:S01]  /*3780*/  SYNCS.PHASECHK.TRANS64.TRYWAIT P0, [UR24+0xf0], R0 ;  /* 0x0000f000ff0075a7 */ /* 0x000ea20008001118 */
[----:B-1----:R-:W-:Y:S01]  /*3790*/  LOP3.LUT P3, RZ, R6, 0x1, RZ, 0xc0, !PT ;  /* 0x0000000106ff7812 */ /* 0x002fe2000786c0ff */
[----:B--2---:R-:W-:-:S12]  /*37a0*/  @!P0 BRA `(.L_x_52) ;  /* 0x0000005800448947 */ /* 0x004fd80003800000 */
.L_x_152:
[----:B------:R-:W-:Y:S05]  /*37b0*/  BRA.U !UP3, `(.L_x_53) ;  /* 0x000000010bf87547 */ /* 0x000fea000b800000 */
[----:B-1----:R-:W-:Y:S01]  /*37c0*/  IMAD.U32 R0, RZ, RZ, UR23 ;  /* 0x00000017ff007e24 */ /* 0x002fe2000f8e00ff */
[----:B------:R-:W-:-:S04]  /*37d0*/  ULEA UR4, UR19, UR20, 0x3 ;  /* 0x0000001413047291 */ /* 0x000fc8000f8e18ff */
[----:B------:R-:W-:-:S05]  /*37e0*/  LEA R0, R0, R1, 0x2 ;  /* 0x0000000100007211 */ /* 0x000fca00078e10ff */
[----:B------:R1:W5:Y:S01]  /*37f0*/  LDL R4, [R0] ;  /* 0x0000000000047983 */ /* 0x0003620000100800 */
[----:B------:R-:W-:Y:S01]  /*3800*/  UPLOP3.LUT UP2, UPT, UPT, UPT, UPT, 0x40, 0x4 ;  /* 0x000000000004789c */ /* 0x000fe20003f4e870 */
[----:B------:R-:W-:Y:S01]  /*3810*/  UMOV UR17, UR34 ;  /* 0x0000002200117c82 */ /* 0x000fe20008000000 */
[----:B-1----:R-:W-:-:S04]  /*3820*/  SHF.L.U32 R0, R2, 0x1f, RZ ;  /* 0x0000001f02007819 */ /* 0x002fc800000006ff */
[----:B------:R1:W2:Y:S01]  /*3830*/  SYNCS.PHASECHK.TRANS64.TRYWAIT P2, [UR4], R0 ;  /* 0x00000000ff0075a7 */ /* 0x0002a20008041104 */
[----:B------:R-:W-:-:S05]  /*3840*/  UMOV UR4, UR19 ;  /* 0x0000001300047c82 */ /* 0x000fca0008000000 */
.L_x_56:
[----:B------:R-:W-:Y:S01]  /*3850*/  ULEA UR18, UR4, UR20, 0x3 ;  /* 0x0000001404127291 */ /* 0x000fe2000f8e18ff */
[----:B--234-:R-:W-:Y:S11]  /*3860*/  @P2 BRA `(.L_x_54) ;  /* 0x00000000000c2947 */ /* 0x01cff60003800000 */
[----:B------:R-:W-:Y:S04]  /*3870*/  SHF.L.U32 R5, R2, 0x1f, RZ ;  /* 0x0000001f02057819 */ /* 0x000fe800000006ff */
[----:B------:R-:W2:Y:S02]  /*3880*/  SYNCS.PHASECHK.TRANS64.TRYWAIT P0, [UR18], R5 ;  /* 0x00000005ff0075a7 */ /* 0x000ea40008001112 */
[----:B--2---:R-:W-:Y:S05]  /*3890*/  @!P0 BRA `(.L_x_55) ;  /* 0x0000005800208947 */ /* 0x004fea0003800000 */
.L_x_54:
[----:B------:R-:W-:Y:S01]  /*38a0*/  UISETP.NE.AND UP0, UPT, UR17, URZ, UPT ;  /* 0x000000ff1100728c */ /* 0x000fe2000bf05270 */
[----:B------:R-:W-:Y:S01]  /*38b0*/  PLOP3.LUT P2, PT, PT, PT, PT, 0x80, 0x8 ;  /* 0x000000000008781c */ /* 0x000fe20003f4f070 */
[----:B------:R-:W-:Y:S01]  /*38c0*/  UIADD3 UR5, UPT, UPT, UR4, 0x1, URZ ;  /* 0x0000000104057890 */ /* 0x000fe2000fffe0ff */
[----:B------:R-:W-:Y:S11]  /*38d0*/  ELECT P1, URZ, PT ;  /* 0x0000000000ff782f */ /* 0x000ff60003820000 */
[----:B------:R-:W-:Y:S02]  /*38e0*/  @!UPT UIADD3 URZ, UPT, UPT, URZ, URZ, URZ ;  /* 0x000000fffffff290 */ /* 0x000fe4000fffe0ff */
[----:B-----5:R-:W-:Y:S01]  /*38f0*/  @P1 R2UR.BROADCAST UR8, R4 ;  /* 0x00000000040812ca */ /* 0x020fe200008e0000 */
[----:B------:R-:W-:Y:S01]  /*3900*/  UISETP.NE.AND UP1, UPT, UR5, 0x8, UPT ;  /* 0x000000080500788c */ /* 0x000fe2000bf25270 */
[----:B------:R-:W-:Y:S01]  /*3910*/  PLOP3.LUT P0, PT, PT, PT, UP0, 0x80, 0x8 ;  /* 0x000000000008781c */ /* 0x000fe20003f0f008 */
[----:B------:R-:W-:Y:S02]  /*3920*/  ULEA UR10, UR4, UR22, 0xa ;  /* 0x00000016040a7291 */ /* 0x000fe4000f8e50ff */
[----:B------:R-:W-:Y:S02]  /*3930*/  USEL UR6, URZ, 0x1, UP1 ;  /* 0x00000001ff067887 */ /* 0x000fe40008800000 */
[----:B------:R-:W-:Y:S02]  /*3940*/  USEL UR19, UR5, URZ, UP1 ;  /* 0x000000ff05137287 */ /* 0x000fe40008800000 */
[----:B------:R-:W-:Y:S02]  /*3950*/  ULEA UR14, UR4, UR21, 0x9 ;  /* 0x00000015040e7291 */ /* 0x000fe4000f8e48ff */
[----:B------:R-:W-:Y:S01]  /*3960*/  @UP0 ULEA UR5, UR19, UR20, 0x3 ;  /* 0x0000001413050291 */ /* 0x000fe2000f8e18ff */
[----:B------:R-:W-:Y:S01]  /*3970*/  LOP3.LUT R2, R2, UR6, RZ, 0x3c, !PT ;  /* 0x0000000602027c12 */ /* 0x000fe2000f8e3cff */
[----:B------:R-:W-:Y:S02]  /*3980*/  UIADD3 UR6, UPT, UPT, UR10, 0x2, URZ ;  /* 0x000000020a067890 */ /* 0x000fe4000fffe0ff */
[----:B------:R-:W-:Y:S01]  /*3990*/  UIADD3 UR4, UPT, UPT, UR14, 0x2, URZ ;  /* 0x000000020e047890 */ /* 0x000fe2000fffe0ff */
[----:B-1----:R-:W-:Y:S01]  /*39a0*/  @P0 SHF.L.U32 R0, R2, 0x1f, RZ ;  /* 0x0000001f02000819 */ /* 0x002fe200000006ff */
[----:B------:R-:W-:Y:S01]  /*39b0*/  UIADD3 UR12, UPT, UPT, UR10, 0x4, URZ ;  /* 0x000000040a0c7890 */ /* 0x000fe2000fffe0ff */
[----:B------:R-:W-:Y:S02]  /*39c0*/  UMOV UR11, 0x40004040 ;  /* 0x40004040000b7882 */ /* 0x000fe40000000000 */
[----:B------:R3:W4:Y:S01]  /*39d0*/  @P0 SYNCS.PHASECHK.TRANS64.TRYWAIT P2, [UR5], R0 ;  /* 0x00000000ff0005a7 */ /* 0x0007220008041105 */
[----:B------:R-:W-:Y:S11]  /*39e0*/  ELECT P0, URZ, PT ;  /* 0x0000000000ff782f */ /* 0x000ff60003800000 */
[----:B------:R-:W-:Y:S02]  /*39f0*/  @!UPT UIADD3 URZ, UPT, UPT, URZ, URZ, URZ ;  /* 0x000000fffffff290 */ /* 0x000fe4000fffe0ff */
[C---:B------:R-:W-:Y:S02]  /*3a00*/  @P0 R2UR.BROADCAST UR16, R4.reuse ;  /* 0x00000000041002ca */ /* 0x040fe400008e0000 */
[----:B------:R-:W-:Y:S01]  /*3a10*/  ELECT P0, URZ, PT ;  /* 0x0000000000ff782f */ /* 0x000fe20003800000 */
[----:B------:R-:W-:Y:S01]  /*3a20*/  UMOV UR15, 0x40004040 ;  /* 0x40004040000f7882 */ /* 0x000fe20000000000 */
[----:B------:R-:W-:Y:S01]  /*3a30*/  UMOV UR7, 0x40004040 ;  /* 0x4000404000077882 */ /* 0x000fe20000000000 */
[----:B------:R1:W-:Y:S01]  /*3a40*/  UTCHMMA gdesc[UR14], gdesc[UR10], tmem[UR8], tmem[UR32], idesc[UR33], UP2 ;  /* 0x00ff200a0e0075ea */ /* 0x0003e20009000008 */
[----:B------:R-:W-:Y:S01]  /*3a50*/  UPLOP3.LUT UP2, UPT, UPT, UPT, UPT, 0x80, 0x8 ;  /* 0x000000000008789c */ /* 0x000fe20003f4f070 */
[----:B------:R-:W-:Y:S01]  /*3a60*/  UMOV UR5, 0x40004040 ;  /* 0x4000404000057882 */ /* 0x000fe20000000000 */
[----:B------:R-:W-:Y:S01]  /*3a70*/  UMOV UR13, 0x40004040 ;  /* 0x40004040000d7882 */ /* 0x000fe20000000000 */
[----:B------:R-:W-:Y:S04]  /*3a80*/  UMOV UR9, 0x40004040 ;  /* 0x4000404000097882 */ /* 0x000fe80000000000 */
[----:B------:R2:W-:Y:S01]  /*3a90*/  UTCHMMA gdesc[UR4], gdesc[UR6], tmem[UR16], tmem[UR30], idesc[UR31], UPT ;  /* 0x00ff1e06040075ea */ /* 0x0005e2000b800010 */
[----:B-1----:R-:W-:Y:S01]  /*3aa0*/  UIADD3 UR8, UPT, UPT, UR14, 0x4, URZ ;  /* 0x000000040e087890 */ /* 0x002fe2000fffe0ff */
[C---:B------:R-:W-:Y:S02]  /*3ab0*/  @P0 R2UR.BROADCAST UR15, R4.reuse ;  /* 0x00000000040f02ca */ /* 0x040fe400008e0000 */
[----:B------:R-:W-:Y:S01]  /*3ac0*/  ELECT P0, URZ, PT ;  /* 0x0000000000ff782f */ /* 0x000fe20003800000 */
[----:B------:R-:W-:Y:S02]  /*3ad0*/  UIADD3 UR10, UPT, UPT, UR10, 0x6, URZ ;  /* 0x000000060a0a7890 */ /* 0x000fe4000fffe0ff */
[----:B--2---:R-:W-:Y:S10]  /*3ae0*/  UIADD3 UR6, UPT, UPT, UR14, 0x6, URZ ;  /* 0x000000060e067890 */ /* 0x004ff4000fffe0ff */
[----:B------:R-:W-:Y:S01]  /*3af0*/  @P0 R2UR.BROADCAST UR14, R4 ;  /* 0x00000000040e02ca */ /* 0x000fe200008e0000 */
[----:B------:R-:W-:Y:S02]  /*3b00*/  UIADD3 UR5, UPT, UPT, UR18, 0x40, URZ ;  /* 0x0000004012057890 */ /* 0x000fe4000fffe0ff */
[----:B------:R-:W-:Y:S01]  /*3b10*/  UIADD3 UR4, UPT, UPT, UR17, 0x1, URZ ;  /* 0x0000000111047890 */ /* 0x000fe2000fffe0ff */
[----:B------:R1:W-:Y:S03]  /*3b20*/  UTCHMMA gdesc[UR8], gdesc[UR12], tmem[UR15], tmem[UR28], idesc[UR29], UPT ;  /* 0x00ff1c0c080075ea */ /* 0x0003e6000b80000f */
[----:B------:R-:W-:Y:S03]  /*3b30*/  UISETP.GT.U32.AND UP0, UPT, UR4, 0x1, UPT ;  /* 0x000000010400788c */ /* 0x000fe6000bf04070 */
[----:B------:R-:W-:Y:S03]  /*3b40*/  UMOV UR4, UR19 ;  /* 0x0000001300047c82 */ /* 0x000fe60008000000 */
[----:B------:R3:W-:Y:S01]  /*3b50*/  UTCHMMA gdesc[UR6], gdesc[UR10], tmem[UR14], tmem[UR26], idesc[UR27], UPT ;  /* 0x00ff1a0a060075ea */ /* 0x0007e2000b80000e */
[----:B------:R3:W-:Y:S01]  /*3b60*/  UTCBAR [UR5], URZ ;  /* 0x000000ff050073e9 */ /* 0x0007e200080000ff */
[----:B-1----:R-:W-:Y:S07]  /*3b70*/  UIADD3 UR8, UPT, UPT, UR17, -0x1, URZ ;  /* 0xffffffff11087890 */ /* 0x002fee000fffe0ff */
[----:B------:R-:W-:Y:S01]  /*3b80*/  UMOV UR17, UR8 ;  /* 0x0000000800117c82 */ /* 0x000fe20008000000 */
[----:B------:R-:W-:Y:S05]  /*3b90*/  BRA.U UP0, `(.L_x_56) ;  /* 0xfffffffd002c7547 */ /* 0x000fea000b83ffff */
.L_x_53:
[----:B------:R-:W-:Y:S01]  /*3ba0*/  UIADD3 UR4, UPT, UPT, UR23, 0x1, URZ ;  /* 0x0000000117047890 */ /* 0x000fe2000fffe0ff */
[----:B------:R-:W-:Y:S01]  /*3bb0*/  LOP3.LUT R3, R3, 0x1, RZ, 0x3c, !PT ;  /* 0x0000000103037812 */ /* 0x000fe200078e3cff */
[----:B---3--:R-:W-:Y:S02]  /*3bc0*/  UIADD3 UR5, UPT, UPT, UR24, 0xe0, URZ ;  /* 0x000000e018057890 */ /* 0x008fe4000fffe0ff */
[----:B------:R-:W-:-:S04]  /*3bd0*/  UISETP.NE.AND UP0, UPT, UR4, 0x2, UPT ;  /* 0x000000020400788c */ /* 0x000fc8000bf05270 */
[----:B------:R-:W-:Y:S02]  /*3be0*/  USEL UR6, URZ, 0x1, UP0 ;  /* 0x00000001ff067887 */ /* 0x000fe40008000000 */
[----:B------:R-:W-:Y:S01]  /*3bf0*/  USEL UR23, UR4, URZ, UP0 ;  /* 0x000000ff04177287 */ /* 0x000fe20008000000 */
[----:B------:R2:W-:Y:S03]  /*3c00*/  UTCBAR [UR5], URZ ;  /* 0x000000ff050073e9 */ /* 0x0005e600080000ff */
[----:B------:R-:W-:Y:S01]  /*3c10*/  LOP3.LUT R8, R8, UR6, RZ, 0x3c, !PT ;  /* 0x0000000608087c12 */ /* 0x000fe2000f8e3cff */
[----:B------:R-:W-:Y:S07]  /*3c20*/  @P3 BRA `(.L_x_57) ;  /* 0xfffffff800a03947 */ /* 0x000fee000383ffff */
[----:B------:R-:W3:Y:S01]  /*3c30*/  S2UR UR6, SR_CgaCtaId ;  /* 0x00000000000679c3 */ /* 0x000ee20000008800 */
[----:B------:R-:W-:Y:S01]  /*3c40*/  ELECT P0, URZ, PT ;  /* 0x0000000000ff782f */ /* 0x000fe20003800000 */
[----:B-1----:R-:W-:Y:S01]  /*3c50*/  IMAD.MOV.U32 R0, RZ, RZ, 0x1 ;  /* 0x00000001ff007424 */ /* 0x002fe200078e00ff */
[----:B------:R-:W-:Y:S01]  /*3c60*/  UIADD3 UR20, UPT, UPT, UR20, 0xf0, URZ ;  /* 0x000000f014147890 */ /* 0x000fe2000fffe0ff */
[----:B------:R-:W-:Y:S01]  /*3c70*/  SHF.L.U32 R2, R8, 0x1f, RZ ;  /* 0x0000001f08027819 */ /* 0x000fe200000006ff */
[----:B------:R-:W-:-:S03]  /*3c80*/  UMOV UR4, 0x40 ;  /* 0x0000004000047882 */ /* 0x000fc60000000000 */
[----:B------:R-:W-:Y:S01]  /*3c90*/  UVIRTCOUNT.DEALLOC.SMPOOL 0x80 ;  /* 0x000000800000784c */ /* 0x000fe20000000000 */
[----:B---3--:R-:W-:Y:S02]  /*3ca0*/  ULEA UR6, UR6, UR4, 0x18 ;  /* 0x0000000406067291 */ /* 0x008fe4000f8ec0ff */
[----:B------:R-:W-:-:S07]  /*3cb0*/  ULEA UR4, UR23, UR20, 0x3 ;  /* 0x0000001417047291 */ /* 0x000fce000f8e18ff */
[----:B------:R1:W-:Y:S02]  /*3cc0*/  @P0 STS.U8 [UR6+0x1c], R0 ;  /* 0x00001c00ff000988 */ /* 0x0003e40008000006 */
[----:B------:R-:W3:Y:S02]  /*3cd0*/  SYNCS.PHASECHK.TRANS64.TRYWAIT P0, [UR4], R2 ;  /* 0x00000002ff0075a7 */ /* 0x000ee40008001104 */
[----:B-1-3--:R-:W-:Y:S05]  /*3ce0*/  @!P0 BRA `(.L_x_58) ;  /* 0x0000005400248947 */ /* 0x00afea0003800000 */
.L_x_155:
[----:B------:R-:W-:-:S04]  /*3cf0*/  UIADD3 UR4, UPT, UPT, UR23, 0x1, URZ ;  /* 0x0000000117047890 */ /* 0x000fc8000fffe0ff */
[----:B------:R-:W-:-:S04]  /*3d00*/  UISETP.NE.AND UP0, UPT, UR4, 0x2, UPT ;  /* 0x000000020400788c */ /* 0x000fc8000bf05270 */
[----:B--2---:R-:W-:Y:S02]  /*3d10*/  USEL UR5, URZ, 0x1, UP0 ;  /* 0x00000001ff057887 */ /* 0x004fe40008000000 */
[----:B------:R-:W-:-:S04]  /*3d20*/  USEL UR4, UR4, URZ, UP0 ;  /* 0x000000ff04047287 */ /* 0x000fc80008000000 */
[----:B------:R-:W-:Y:S01]  /*3d30*/  ULEA UR4, UR4, UR20, 0x3 ;  /* 0x0000001404047291 */ /* 0x000fe2000f8e18ff */
[----:B-1----:R-:W-:-:S04]  /*3d40*/  LOP3.LUT R2, R8, UR5, RZ, 0x3c, !PT ;  /* 0x0000000508027c12 */ /* 0x002fc8000f8e3cff */
[----:B------:R-:W-:-:S04]  /*3d50*/  SHF.L.U32 R2, R2, 0x1f, RZ ;  /* 0x0000001f02027819 */ /* 0x000fc800000006ff */
[----:B------:R-:W1:Y:S02]  /*3d60*/  SYNCS.PHASECHK.TRANS64.TRYWAIT P0, [UR4], R2 ;  /* 0x00000002ff0075a7 */ /* 0x000e640008001104 */
[----:B-1----:R-:W-:Y:S05]  /*3d70*/  @!P0 BRA `(.L_x_59) ;  /* 0x0000005400188947 */ /* 0x002fea0003800000 */
.L_x_157:
[----:B------:R-:W-:Y:S01]  /*3d80*/  NOP ;  /* 0x0000000000007918 */ /* 0x000fe20000000000 */
[----:B-1----:R-:W1:Y:S01]  /*3d90*/  LDS R0, [UR6+0x14] ;  /* 0x00001406ff007984 */ /* 0x002e620008000800 */
[----:B------:R-:W-:Y:S01]  /*3da0*/  LOP3.LUT R3, R9, 0xffff, RZ, 0xc0, !PT ;  /* 0x0000ffff09037812 */ /* 0x000fe200078ec0ff */
[----:B------:R-:W-:-:S03]  /*3db0*/  IMAD.MOV.U32 R2, RZ, RZ, 0xffff ;  /* 0x0000ffffff027424 */ /* 0x000fc600078e00ff */
[----:B------:R-:W-:-:S04]  /*3dc0*/  SHF.R.U32.HI R3, RZ, 0x5, R3 ;  /* 0x00000005ff037819 */ /* 0x000fc80000011603 */
[----:B------:R-:W-:-:S04]  /*3dd0*/  SHF.L.U32 R2, R2, R3, RZ ;  /* 0x0000000302027219 */ /* 0x000fc800000006ff */
[----:B-1----:R-:W-:-:S04]  /*3de0*/  LOP3.LUT R0, R0, R2, RZ, 0xc0, !PT ;  /* 0x0000000200007212 */ /* 0x002fc800078ec0ff */
[----:B------:R-:W-:Y:S01]  /*3df0*/  ISETP.NE.AND P0, PT, R0, R2, PT ;  /* 0x000000020000720c */ /* 0x000fe20003f05270 */
[----:B------:R-:W-:-:S05]  /*3e00*/  IMAD.MOV.U32 R0, RZ, RZ, 0x1 ;  /* 0x00000001ff007424 */ /* 0x000fca00078e00ff */
[----:B------:R-:W-:-:S07]  /*3e10*/  SHF.L.U32 R0, R0, R3, RZ ;  /* 0x0000000300007219 */ /* 0x000fce00000006ff */
[----:B------:R-:W-:Y:S05]  /*3e20*/  @P0 BRA `(.L_x_60) ;  /* 0x00000000005c0947 */ /* 0x000fea0003800000 */
[----:B------:R-:W1:Y:S02]  /*3e30*/  LDS R3, [UR6+0x18] ;  /* 0x00001806ff037984 */ /* 0x000e640008000800 */
[----:B-1----:R-:W-:-:S04]  /*3e40*/  LOP3.LUT R3, R3, R0, RZ, 0xc0, !PT ;  /* 0x0000000003037212 */ /* 0x002fc800078ec0ff */
[----:B------:R-:W-:-:S13]  /*3e50*/  ISETP.NE.AND P0, PT, R3, R0, PT ;  /* 0x000000000300720c */ /* 0x000fda0003f05270 */
[----:B------:R-:W-:Y:S05]  /*3e60*/  @P0 BRA `(.L_x_61) ;  /* 0x0000000000400947 */ /* 0x000fea0003800000 */
[----:B------:R-:W-:Y:S01]  /*3e70*/  R2UR UR4, R2 ;  /* 0x00000000020472ca */ /* 0x000fe200000e0000 */
[----:B------:R-:W1:Y:S01]  /*3e80*/  S2R R3, SR_LANEID ;  /* 0x0000000000037919 */ /* 0x000e620000000000 */
[----:B------:R-:W-:-:S04]  /*3e90*/  LOP3.LUT R0, RZ, R0, RZ, 0x33, !PT ;  /* 0x00000000ff007212 */ /* 0x000fc800078e33ff */
[----:B------:R-:W2:Y:S07]  /*3ea0*/  REDUX UR7, R0 ;  /* 0x00000000000773c4 */ /* 0x000eae0000000000 */
[----:B------:R-:W-:-:S03]  /*3eb0*/  ULOP3.LUT UR5, URZ, UR4, URZ, 0x33, !UPT ;  /* 0x00000004ff057292 */ /* 0x000fc6000f8e33ff */
[----:B------:R-:W-:Y:S02]  /*3ec0*/  VOTEU.ANY UR4, UPT, PT ;  /* 0x0000000000047886 */ /* 0x000fe400038e0100 */
[----:B------:R-:W-:Y:S01]  /*3ed0*/  UFLO.U32 UR4, UR4 ;  /* 0x00000004000472bd */ /* 0x000fe200080e0000 */
[----:B------:R-:W-:-:S04]  /*3ee0*/  IMAD.U32 R2, RZ, RZ, UR5 ;  /* 0x00000005ff027e24 */ /* 0x000fc8000f8e00ff */
[----:B------:R-:W3:Y:S02]  /*3ef0*/  REDUX UR8, R2 ;  /* 0x00000000020873c4 */ /* 0x000ee40000000000 */
[----:B------:R1:W-:Y:S01]  /*3f00*/  UTCATOMSWS.AND URZ, UR5 ;  /* 0x0000000500ff79e3 */ /* 0x0003e20008000000 */
[----:B--2---:R-:W-:Y:S01]  /*3f10*/  IMAD.U32 R0, RZ, RZ, UR7 ;  /* 0x00000007ff007e24 */ /* 0x004fe2000f8e00ff */
[----:B-1----:R-:W-:Y:S01]  /*3f20*/  ISETP.EQ.U32.AND P0, PT, R3, UR4, PT ;  /* 0x0000000403007c0c */ /* 0x002fe2000bf02070 */
[----:B---3--:R-:W-:-:S12]  /*3f30*/  IMAD.U32 R2, RZ, RZ, UR8 ;  /* 0x00000008ff027e24 */ /* 0x008fd8000f8e00ff */
[----:B------:R1:W-:Y:S04]  /*3f40*/  @P0 ATOMS.AND RZ, [UR6+0x14], R2 ;  /* 0x00001402ffff098c */ /* 0x0003e8000a800006 */
[----:B------:R1:W-:Y:S01]  /*3f50*/  @P0 ATOMS.AND RZ, [UR6+0x18], R0 ;  /* 0x00001800ffff098c */ /* 0x0003e2000a800006 */
[----:B------:R-:W-:Y:S05]  /*3f60*/  BRA `(.L_x_62) ;  /* 0x0000000000147947 */ /* 0x000fea0003800000 */
.L_x_61:
[----:B------:R-:W-:Y:S02]  /*3f70*/  MOV R2, 0x3f90 ;  /* 0x00003f9000027802 */ /* 0x000fe40000000f00 */
[----:B----45:R-:W-:Y:S05]  /*3f80*/  CALL.REL.NOINC `($__internal_0_$__cuda_sm10x_tcgen05_guardrail_trap_col_being_dealloced_not_returned_by_alloc) ;  /* 0x0000005800047944 */ /* 0x030fea0003c00000 */
[----:B------:R-:W-:Y:S05]  /*3f90*/  BRA `(.L_x_62) ;  /* 0x0000000000087947 */ /* 0x000fea0003800000 */
.L_x_60:
[----:B------:R-:W-:Y:S02]  /*3fa0*/  MOV R2, 0x3fc0 ;  /* 0x00003fc000027802 */ /* 0x000fe40000000f00 */
[----:B----45:R-:W-:Y:S05]  /*3fb0*/  CALL.REL.NOINC `($__internal_2_$__cuda_sm10x_tcgen05_guardrail_trap_unallocated_columns_being_dealloced) ;  /* 0x0000005800107944 */ /* 0x030fea0003c00000 */
.L_x_62:
[----:B------:R-:W-:Y:S01]  /*3fc0*/  NOP ;  /* 0x0000000000007918 */ /* 0x000fe20000000000 */
[----:B------:R-:W-:Y:S05]  /*3fd0*/  EXIT ;  /* 0x000000000000794d */ /* 0x000fea0003800000 */
.L_x_46:
[----:B------:R-:W-:-:S09]  /*3fe0*/  UISETP.NE.OR UP0, UPT, UR18, 0x3, !UP3 ;  /* 0x000000031200788c */ /* 0x000fd2000df05670 */
[----:B------:R-:W-:Y:S05]  /*3ff0*/  BRA.U UP0, `(.L_x_63) ;  /* 0x0000001100e47547 */ /* 0x000fea000b800000 */
[----:B------:R-:W2:Y:S01]  /*4000*/  LDCU.64 UR4, c[0x0][0x988] ;  /* 0x00013100ff0477ac */ /* 0x000ea20008000a00 */
[----:B------:R-:W3:Y:S01]  /*4010*/  S2UR UR10, SR_CgaCtaId ;  /* 0x00000000000a79c3 */ /* 0x000ee20000008800 */
[----:B------:R-:W-:Y:S01]  /*4020*/  R2UR UR46, R44 ;  /* 0x000000002c2e72ca */ /* 0x000fe200000e0000 */
[----:B------:R-:W-:Y:S01]  /*4030*/  HFMA2 R9, -RZ, RZ, 0, 0 ;  /* 0x00000000ff097431 */ /* 0x000fe200000001ff */
[----:B------:R-:W4:Y:S01]  /*4040*/  LDCU UR44, c[0x0][0x370] ;  /* 0x00006e00ff2c77ac */ /* 0x000f220008000800 */
[----:B------:R-:W-:Y:S01]  /*4050*/  R2UR UR45, R45 ;  /* 0x000000002d2d72ca */ /* 0x000fe200000e0000 */
[----:B------:R-:W-:Y:S01]  /*4060*/  IMAD.MOV.U32 R10, RZ, RZ, 0x1 ;  /* 0x00000001ff0a7424 */ /* 0x000fe200078e00ff */
[----:B------:R-:W4:Y:S02]  /*4070*/  LDCU.128 UR28, c[0x0][0xc10] ;  /* 0x00018200ff1c77ac */ /* 0x000f240008000c00 */
[----:B------:R-:W1:Y:S01]  /*4080*/  LDC.64 R12, c[0x0][0x348] ;  /* 0x0000d200ff0c7b82 */ /* 0x000e620000000a00 */
[----:B------:R-:W-:Y:S01]  /*4090*/  IMAD.MOV.U32 R3, RZ, RZ, 0x1000 ;  /* 0x00001000ff037424 */ /* 0x000fe200078e00ff */
[----:B------:R-:W3:Y:S01]  /*40a0*/  LDCU UR38, c[0x0][0x374] ;  /* 0x00006e80ff2677ac */ /* 0x000ee20008000800 */
[----:B------:R-:W3:Y:S01]  /*40b0*/  LDCU.64 UR26, c[0x0][0x990] ;  /* 0x00013200ff1a77ac */ /* 0x000ee20008000a00 */
[----:B------:R-:W1:Y:S01]  /*40c0*/  LDCU UR17, c[0x0][0xc0c] ;  /* 0x00018180ff1177ac */ /* 0x000e620008000800 */
[----:B--2---:R-:W-:Y:S01]  /*40d0*/  UISETP.NE.U32.AND UP0, UPT, UR4, URZ, UPT ;  /* 0x000000ff0400728c */ /* 0x004fe2000bf05070 */
[----:B------:R-:W2:Y:S01]  /*40e0*/  LDCU.128 UR32, c[0x0][0xa80] ;  /* 0x00015000ff2077ac */ /* 0x000ea20008000c00 */
[----:B------:R-:W2:Y:S01]  /*40f0*/  LDCU UR57, c[0x0][0xc20] ;  /* 0x00018400ff3977ac */ /* 0x000ea20008000800 */
[----:B------:R-:W2:Y:S01]  /*4100*/  LDCU UR4, c[0x0][0xc30] ;  /* 0x00018600ff0477ac */ /* 0x000ea20008000800 */
[----:B------:R-:W2:Y:S01]  /*4110*/  LDCU.128 UR40, c[0x0][0xa90] ;  /* 0x00015200ff2877ac */ /* 0x000ea20008000c00 */
[----:B------:R-:W-:Y:S01]  /*4120*/  UMOV UR20, 0x400 ;  /* 0x0000040000147882 */ /* 0x000fe20000000000 */
[----:B----4-:R-:W-:-:S02]  /*4130*/  UIMAD.WIDE.U32 UR6, UR44, UR28, URZ ;  /* 0x0000001c2c0672a5 */ /* 0x010fc4000f8e00ff */
[----:B---3--:R-:W-:Y:S02]  /*4140*/  UIMAD.WIDE.U32 UR8, UR38, UR31, URZ ;  /* 0x0000001f260872a5 */ /* 0x008fe4000f8e00ff */
[----:B------:R-:W-:Y:S02]  /*4150*/  ULEA UR20, UR10, UR20, 0x18 ;  /* 0x000000140a147291 */ /* 0x000fe4000f8ec0ff */
[----:B------:R-:W-:Y:S02]  /*4160*/  UISETP.NE.AND.EX UP5, UPT, UR5, URZ, UPT, UP0 ;  /* 0x000000ff0500728c */ /* 0x000fe4000bfa5300 */
[----:B------:R-:W-:Y:S02]  /*4170*/  UISETP.NE.U32.AND UP6, UPT, UR26, URZ, UPT ;  /* 0x000000ff1a00728c */ /* 0x000fe4000bfc5070 */
[----:B------:R-:W-:Y:S02]  /*4180*/  UIADD3 UR48, UPT, UPT, UR20, 0x98, URZ ;  /* 0x0000009814307890 */ /* 0x000fe4000fffe0ff */
[----:B------:R-:W-:-:S02]  /*4190*/  UIADD3 UR47, UPT, UPT, UR20, 0xd8, URZ ;  /* 0x000000d8142f7890 */ /* 0x000fc4000fffe0ff */
[----:B------:R-:W-:Y:S02]  /*41a0*/  UIADD3 UR37, UPT, UPT, UR20, 0x80, URZ ;  /* 0x0000008014257890 */ /* 0x000fe4000fffe0ff */
[----:B------:R-:W-:Y:S02]  /*41b0*/  UIADD3 UR36, UPT, UPT, UR20, 0x88, URZ ;  /* 0x0000008814247890 */ /* 0x000fe4000fffe0ff */
[----:B------:R-:W-:Y:S02]  /*41c0*/  UIADD3 UR25, UPT, UPT, UR20, 0x90, URZ ;  /* 0x0000009014197890 */ /* 0x000fe4000fffe0ff */
[----:B-1----:R-:W-:Y:S02]  /*41d0*/  UISETP.NE.AND UP0, UPT, UR39, 0x1, UPT ;  /* 0x000000012700788c */ /* 0x002fe4000bf05270 */
[----:B------:R-:W-:Y:S02]  /*41e0*/  UISETP.GE.AND UP2, UPT, UR39, 0x1, UPT ;  /* 0x000000012700788c */ /* 0x000fe4000bf46270 */
[----:B------:R-:W-:Y:S01]  /*41f0*/  UISETP.NE.AND UP0, UPT, UR17, 0x1, UPT ;  /* 0x000000011100788c */ /* 0x000fe2000bf05270 */
[----:B------:R-:W-:Y:S01]  /*4200*/  UMOV UR55, UR7 ;  /* 0x0000000700377c82 */ /* 0x000fe20008000000 */
[----:B------:R-:W-:Y:S01]  /*4210*/  UMOV UR54, UR9 ;  /* 0x0000000900367c82 */ /* 0x000fe20008000000 */
[----:B------:R-:W-:-:S02]  /*4220*/  UISETP.NE.AND UP2, UPT, UR30, 0x1, UPT ;  /* 0x000000011e00788c */ /* 0x000fc4000bf45270 */
[----:B--2---:R-:W-:Y:S01]  /*4230*/  UISETP.NE.AND UP0, UPT, UR32, 0x1, UPT ;  /* 0x000000012000788c */ /* 0x004fe2000bf05270 */
[----:B------:R-:W1:Y:S01]  /*4240*/  LDCU UR58, c[0x0][0xaa0] ;  /* 0x00015400ff3a77ac */ /* 0x000e620008000800 */
[----:B------:R-:W-:Y:S01]  /*4250*/  UPLOP3.LUT UP4, UPT, UPT, UPT, UPT, 0x40, 0x4 ;  /* 0x000000000004789c */ /* 0x000fe20003f8e870 */
[----:B------:R-:W2:Y:S01]  /*4260*/  LDCU.64 UR18, c[0x0][0xc28] ;  /* 0x00018500ff1277ac */ /* 0x000ea20008000a00 */
[----:B------:R-:W-:Y:S02]  /*4270*/  UISETP.NE.AND.EX UP6, UPT, UR27, URZ, UPT, UP6 ;  /* 0x000000ff1b00728c */ /* 0x000fe4000bfc5360 */
[----:B------:R-:W-:Y:S02]  /*4280*/  UPRMT UR48, UR10, 0x654, UR48 ;  /* 0x000006540a307896 */ /* 0x000fe40008000030 */
[----:B------:R-:W-:Y:S02]  /*4290*/  UPRMT UR47, URZ, 0x654, UR47 ;  /* 0x00000654ff2f7896 */ /* 0x000fe4000800002f */
[----:B------:R-:W-:-:S02]  /*42a0*/  UPRMT UR53, UR10, 0x654, UR37 ;  /* 0x000006540a357896 */ /* 0x000fc40008000025 */
[----:B------:R-:W-:Y:S02]  /*42b0*/  UPRMT UR50, UR10, 0x654, UR36 ;  /* 0x000006540a327896 */ /* 0x000fe40008000024 */
[----:B------:R-:W-:Y:S02]  /*42c0*/  UPRMT UR49, UR10, 0x654, UR25 ;  /* 0x000006540a317896 */ /* 0x000fe40008000019 */
[----:B------:R-:W-:Y:S02]  /*42d0*/  USHF.R.U32.HI UR55, URZ, UR29, UR55 ;  /* 0x0000001dff377299 */ /* 0x000fe40008011637 */
[----:B------:R-:W-:Y:S02]  /*42e0*/  USHF.R.U32.HI UR54, URZ, UR57, UR54 ;  /* 0x00000039ff367299 */ /* 0x000fe40008011636 */
[----:B------:R-:W-:Y:S02]  /*42f0*/  UISETP.NE.AND UP3, UPT, UR4, 0x1, UPT ;  /* 0x000000010400788c */ /* 0x000fe4000bf65270 */
[----:B------:R-:W-:-:S02]  /*4300*/  UISETP.NE.AND UP2, UPT, UR35, 0x1, UPT ;  /* 0x000000012300788c */ /* 0x000fc4000bf45270 */
[----:B-12---:R-:W-:-:S11]  /*4310*/  UISETP.NE.AND UP0, UPT, UR42, 0x1, UPT ;  /* 0x000000012a00788c */ /* 0x006fd6000bf05270 */
.L_x_74:
[----:B------:R-:W-:Y:S04]  /*4320*/  SHF.L.U32 R2, R9, 0x1f, RZ ;  /* 0x0000001f09027819 */ /* 0x000fe800000006ff */
[----:B-1----:R-:W1:Y:S02]  /*4330*/  SYNCS.PHASECHK.TRANS64.TRYWAIT P0, [UR20+0xd0], R2 ;  /* 0x0000d002ff0075a7 */ /* 0x002e640008001114 */
[----:B-1----:R-:W-:Y:S05]  /*4340*/  @!P0 BRA `(.L_x_64) ;  /* 0x0000004c00bc8947 */ /* 0x002fea0003800000 */
.L_x_159:
[----:B------:R-:W2:Y:S01]  /*4350*/  LDS.128 R4, [UR20+0x110] ;  /* 0x00011014ff047984 */ /* 0x000ea20008000c00 */
[----:B------:R-:W-:Y:S01]  /*4360*/  UISETP.GE.AND UP0, UPT, UR39, 0x1, UPT ;  /* 0x000000012700788c */ /* 0x000fe2000bf06270 */
[----:B------:R-:W-:Y:S01]  /*4370*/  @!PT LDS RZ, [RZ] ;  /* 0x00000000fffff984 */ /* 0x000fe20000000800 */
[----:B------:R-:W-:Y:S01]  /*4380*/  @!PT LDS RZ, [RZ] ;  /* 0x00000000fffff984 */ /* 0x000fe20000000800 */
[----:B------:R-:W-:Y:S01]  /*4390*/  @!PT LDS RZ, [RZ] ;  /* 0x00000000fffff984 */ /* 0x000fe20000000800 */
[----:B------:R-:W-:Y:S01]  /*43a0*/  @!PT LDS RZ, [RZ] ;  /* 0x00000000fffff984 */ /* 0x000fe20000000800 */
[----:B------:R3:W-:Y:S06]  /*43b0*/  MEMBAR.ALL.CTA ;  /* 0x0000000000007992 */ /* 0x0007ec0000008000 */
[----:B---3--:R-:W3:Y:S02]  /*43c0*/  FENCE.VIEW.ASYNC.S ;  /* 0x00000000000073c6 */ /* 0x008ee40000000000 */
[----:B---3--:R-:W-:Y:S01]  /*43d0*/  SYNCS.ARRIVE.TRANS64.RED.A1T0 RZ, [UR47], RZ ;  /* 0x000000ffffff79a7 */ /* 0x008fe2000810042f */
[----:B--2---:R-:W-:Y:S11]  /*43e0*/  LOP3.LUT P0, RZ, R6, 0x1, RZ, 0xc0, !PT ;  /* 0x0000000106ff7812 */ /* 0x004ff6000780c0ff */
[----:B------:R-:W-:Y:S02]  /*43f0*/  @!UPT UIADD3 URZ, UPT, UPT, URZ, URZ, URZ ;  /* 0x000000fffffff290 */ /* 0x000fe4000fffe0ff */
[----:B------:R-:W-:Y:S01]  /*4400*/  VOTEU.ANY UP2, P0 ;  /* 0x0000000000ff7886 */ /* 0x000fe20000040100 */
[----:B------:R-:W-:Y:S11]  /*4410*/  PLOP3.LUT P0, PT, PT, PT, UP2, 0x80, 0x8 ;  /* 0x000000000008781c */ /* 0x000ff60003f0f028 */
[----:B------:R-:W-:Y:S02]  /*4420*/  @!UPT UIADD3 URZ, UPT, UPT, URZ, URZ, URZ ;  /* 0x000000fffffff290 */ /* 0x000fe4000fffe0ff */
[----:B-1----:R-:W-:Y:S02]  /*4430*/  @P0 MOV R2, R4 ;  /* 0x0000000400020202 */ /* 0x002fe40000000f00 */
[----:B------:R-:W-:Y:S02]  /*4440*/  @P0 LOP3.LUT R0, R5, 0xffff, RZ, 0xc0, !PT ;  /* 0x0000ffff05000812 */ /* 0x000fe400078ec0ff */
[----:B------:R-:W-:Y:S02]  /*4450*/  @P0 R2UR UR5, R2 ;  /* 0x00000000020502ca */ /* 0x000fe400000e0000 */
[----:B------:R-:W-:Y:S11]  /*4460*/  @P0 R2UR UR4, R0 ;  /* 0x00000000000402ca */ /* 0x000ff600000e0000 */
[----:B------:R-:W-:Y:S02]  /*4470*/  @UP2 UMOV UR16, UR5 ;  /* 0x0000000500102c82 */ /* 0x000fe40008000000 */
[----:B------:R-:W-:Y:S01]  /*4480*/  @UP2 UMOV UR15, UR4 ;  /* 0x00000004000f2c82 */ /* 0x000fe20008000000 */
[----:B------:R-:W-:Y:S05]  /*4490*/  BRA.U !UP0, `(.L_x_65) ;  /* 0x0000000108c07547 */ /* 0x000fea000b800000 */
[----:B------:R-:W-:Y:S02]  /*44a0*/  UIMAD.WIDE.U32 UR8, UR15, UR31, URZ ;  /* 0x0000001f0f0872a5 */ /* 0x000fe4000f8e00ff */
[----:B------:R-:W-:Y:S02]  /*44b0*/  UP2UR UR14, UPR, URZ, 0x4 ;  /* 0x00000004ff0e7883 */ /* 0x000fe40008000000 */
[----:B------:R-:W-:Y:S02]  /*44c0*/  UISETP.NE.AND UP2, UPT, UR30, 0x1, UPT ;  /* 0x000000011e00788c */ /* 0x000fe4000bf45270 */
[----:B------:R-:W-:Y:S02]  /*44d0*/  UIMAD.WIDE.U32 UR10, UR16, UR28, URZ ;  /* 0x0000001c100a72a5 */ /* 0x000fe4000f8e00ff */
[----:B------:R-:W-:Y:S02]  /*44e0*/  USEL UR4, UR38, UR54, !UP2 ;  /* 0x0000003626047287 */ /* 0x000fe4000d000000 */
[----:B------:R-:W-:Y:S02]  /*44f0*/  UISETP.NE.AND UP0, UPT, UR17, 0x1, UPT ;  /* 0x000000011100788c */ /* 0x000fe4000bf05270 */
[----:B------:R-:W-:Y:S02]  /*4500*/  UP2UR UR21, UPR, URZ, 0x2 ;  /* 0x00000002ff157883 */ /* 0x000fe40008000000 */
[----:B------:R-:W-:Y:S02]  /*4510*/  UISETP.NE.AND UP1, UPT, UR39, 0x1, UPT ;  /* 0x000000012700788c */ /* 0x000fe4000bf25270 */
[----:B------:R-:W-:Y:S02]  /*4520*/  UIMAD.WIDE.U32 UR12, UR4, UR18, URZ ;  /* 0x00000012040c72a5 */ /* 0x000fe4000f8e00ff */
[----:B------:R-:W-:Y:S01]  /*4530*/  USEL UR7, UR44, UR55, !UP0 ;  /* 0x000000372c077287 */ /* 0x000fe2000c000000 */
[----:B------:R-:W-:Y:S02]  /*4540*/  UMOV UR5, UR9 ;  /* 0x0000000900057c82 */ /* 0x000fe40008000000 */
[----:B------:R-:W-:Y:S02]  /*4550*/  USHF.R.U32.HI UR6, URZ, UR57, UR5 ;  /* 0x00000039ff067299 */ /* 0x000fe40008011605 */
[----:B------:R-:W-:Y:S02]  /*4560*/  UIMAD.WIDE.U32 UR22, UR7, UR18, URZ ;  /* 0x00000012071672a5 */ /* 0x000fe4000f8e00ff */
[----:B------:R-:W-:Y:S02]  /*4570*/  USEL UR6, UR15, UR6, !UP2 ;  /* 0x000000060f067287 */ /* 0x000fe4000d000000 */
[----:B------:R-:W-:Y:S01]  /*4580*/  UISETP.NE.AND UP2, UPT, UR14, URZ, UPT ;  /* 0x000000ff0e00728c */ /* 0x000fe2000bf45270 */
[----:B------:R-:W-:Y:S01]  /*4590*/  UMOV UR5, UR11 ;  /* 0x0000000b00057c82 */ /* 0x000fe20008000000 */
[----:B------:R-:W-:Y:S02]  /*45a0*/  UIMAD.WIDE.U32 UR10, UR6, UR18, URZ ;  /* 0x00000012060a72a5 */ /* 0x000fe4000f8e00ff */
[----:B------:R-:W-:Y:S03]  /*45b0*/  USHF.R.U32.HI UR8, URZ, UR29, UR5 ;  /* 0x0000001dff087299 */ /* 0x000fe60008011605 */
[----:B------:R-:W-:Y:S02]  /*45c0*/  UMOV UR5, UR13 ;  /* 0x0000000d00057c82 */ /* 0x000fe40008000000 */
[----:B------:R-:W-:Y:S03]  /*45d0*/  @UP1 USHF.R.U32.HI UR4, URZ, UR19, UR5 ;  /* 0x00000013ff041299 */ /* 0x000fe60008011605 */
[----:B------:R-:W-:Y:S01]  /*45e0*/  UMOV UR5, UR23 ;  /* 0x0000001700057c82 */ /* 0x000fe20008000000 */
[----:B------:R-:W-:Y:S02]  /*45f0*/  UIMAD UR4, UR39, UR4, URZ ;  /* 0x00000004270472a4 */ /* 0x000fe4000f8e02ff */
[----:B------:R-:W-:Y:S02]  /*4600*/  @UP1 USHF.R.U32.HI UR7, URZ, UR19, UR5 ;  /* 0x00000013ff071299 */ /* 0x000fe40008011605 */
[----:B------:R-:W-:Y:S02]  /*4610*/  USEL UR5, UR16, UR8, !UP0 ;  /* 0x0000000810057287 */ /* 0x000fe4000c000000 */
[----:B------:R-:W-:Y:S02]  /*4620*/  UIMAD UR8, UR39, UR7, URZ ;  /* 0x00000007270872a4 */ /* 0x000fe4000f8e02ff */
[----:B------:R-:W-:Y:S03]  /*4630*/  UISETP.GE.AND UP0, UPT, UR6, UR4, UPT ;  /* 0x000000040600728c */ /* 0x000fe6000bf06270 */
[----:B------:R-:W-:Y:S01]  /*4640*/  UMOV UR4, UR11 ;  /* 0x0000000b00047c82 */ /* 0x000fe20008000000 */
[----:B------:R-:W-:Y:S02]  /*4650*/  UISETP.GE.OR UP0, UPT, UR5, UR8, UP0 ;  /* 0x000000080500728c */ /* 0x000fe40008706670 */
[----:B------:R-:W-:Y:S02]  /*4660*/  USHF.R.U32.HI UR4, URZ, UR19, UR4 ;  /* 0x00000013ff047299 */ /* 0x000fe40008011604 */
[----:B------:R-:W-:Y:S02]  /*4670*/  UIMAD.WIDE.U32 UR8, UR5, UR18, URZ ;  /* 0x00000012050872a5 */ /* 0x000fe4000f8e00ff */
[----:B------:R-:W-:Y:S04]  /*4680*/  USEL UR10, UR6, UR4, !UP1 ;  /* 0x00000004060a7287 */ /* 0x000fe8000c800000 */
[----:B------:R-:W-:Y:S01]  /*4690*/  UIADD3 UR11, UPT, UPT, -UR10, URZ, URZ ;  /* 0x000000ff0a0b7290 */ /* 0x000fe2000fffe1ff */
[----:B------:R-:W-:Y:S02]  /*46a0*/  @!UP0 UMOV UR4, UR9 ;  /* 0x0000000900048c82 */ /* 0x000fe40008000000 */
[----:B------:R-:W-:Y:S02]  /*46b0*/  @!UP0 USHF.R.U32.HI UR4, URZ, UR19, UR4 ;  /* 0x00000013ff048299 */ /* 0x000fe40008011604 */
[----:B------:R-:W-:Y:S02]  /*46c0*/  UIMAD UR8, UR39, UR11, UR6 ;  /* 0x0000000b270872a4 */ /* 0x000fe4000f8e0206 */
[----:B------:R-:W-:Y:S02]  /*46d0*/  @!UP0 USEL UR4, UR5, UR4, !UP1 ;  /* 0x0000000405048287 */ /* 0x000fe4000c800000 */
[----:B------:R-:W-:Y:S02]  /*46e0*/  UISETP.NE.AND UP1, UPT, UR21, URZ, UPT ;  /* 0x000000ff1500728c */ /* 0x000fe4000bf25270 */
[----:B------:R-:W-:Y:S02]  /*46f0*/  @!UP0 UIMAD UR8, UR7, UR8, UR4 ;  /* 0x00000008070882a4 */ /* 0x000fe4000f8e0204 */
[----:B------:R-:W-:Y:S02]  /*4700*/  @!UP0 UIADD3 UR9, UPT, UPT, UR10, -UR4, URZ ;  /* 0x800000040a098290 */ /* 0x000fe4000fffe0ff */
[----:B------:R-:W-:Y:S02]  /*4710*/  UIADD3 UR4, UPT, UPT, -UR5, URZ, URZ ;  /* 0x000000ff05047290 */ /* 0x000fe4000fffe1ff */
[----:B------:R-:W-:Y:S02]  /*4720*/  UIADD3 UR7, UPT, UPT, -UR6, URZ, URZ ;  /* 0x000000ff06077290 */ /* 0x000fe4000fffe1ff */
[----:B------:R-:W-:Y:S02]  /*4730*/  @!UP0 UIMAD UR6, UR9, UR39, UR5 ;  /* 0x00000027090682a4 */ /* 0x000fe4000f8e0205 */
[----:B------:R-:W-:Y:S02]  /*4740*/  UIMAD UR16, UR17, UR4, UR16 ;  /* 0x00000004111072a4 */ /* 0x000fe4000f8e0210 */
[----:B------:R-:W-:Y:S01]  /*4750*/  UIMAD UR15, UR30, UR7, UR15 ;  /* 0x000000071e0f72a4 */ /* 0x000fe2000f8e020f */
[----:B------:R-:W-:Y:S02]  /*4760*/  @!UP0 UMOV UR5, UR8 ;  /* 0x0000000800058c82 */ /* 0x000fe40008000000 */
[----:B------:R-:W-:Y:S02]  /*4770*/  UIMAD UR16, UR5, UR17, UR16 ;  /* 0x00000011051072a4 */ /* 0x000fe4000f8e0210 */
[----:B------:R-:W-:Y:S11]  /*4780*/  UIMAD UR15, UR6, UR30, UR15 ;  /* 0x0000001e060f72a4 */ /* 0x000ff6000f8e020f */
[----:B------:R-:W-:Y:S01]  /*4790*/  @!UPT UIADD3 URZ, UPT, UPT, URZ, URZ, URZ ;  /* 0x000000fffffff290 */ /* 0x000fe2000fffe0ff */
.L_x_65:
[----:B------:R-:W1:Y:S01]  /*47a0*/  @!UP3 LDCU.128 UR8, c[0x0][0xc10] ;  /* 0x00018200ff08b7ac */ /* 0x000e620008000c00 */
[----:B------:R-:W-:Y:S02]  /*47b0*/  ISETP.NE.U32.AND P1, PT, RZ, UR26, PT ;  /* 0x0000001aff007c0c */ /* 0x000fe4000bf25070 */
[----:B------:R-:W-:Y:S02]  /*47c0*/  SHF.L.U32 R8, R10, 0x1f, RZ ;  /* 0x0000001f0a087819 */ /* 0x000fe400000006ff */
[----:B------:R-:W-:Y:S01]  /*47d0*/  ISETP.NE.AND.EX P1, PT, RZ, UR27, PT, P1 ;  /* 0x0000001bff007c0c */ /* 0x000fe2000bf25310 */
[----:B------:R-:W2:Y:S01]  /*47e0*/  @!UP3 LDCU UR5, c[0x0][0xc0c] ;  /* 0x00018180ff05b7ac */ /* 0x000ea20008000800 */
[----:B-1----:R-:W-:Y:S07]  /*47f0*/  UIMAD.WIDE.U32 UR6, UR16, UR8, URZ ;  /* 0x00000008100672a5 */ /* 0x002fee000f8e00ff */
[----:B------:R-:W-:Y:S01]  /*4800*/  @!UP3 UMOV UR4, UR7 ;  /* 0x000000070004bc82 */ /* 0x000fe20008000000 */
[----:B--2---:R-:W-:Y:S02]  /*4810*/  @!UP3 UISETP.NE.AND UP0, UPT, UR5, 0x1, UPT ;  /* 0x000000010500b88c */ /* 0x004fe4000bf05270 */
[----:B------:R-:W-:Y:S02]  /*4820*/  @!UP3 USHF.R.U32.HI UR4, URZ, UR9, UR4 ;  /* 0x00000009ff04b299 */ /* 0x000fe40008011604 */
[----:B------:R-:W-:Y:S02]  /*4830*/  UIMAD.WIDE.U32 UR6, UR15, UR11, URZ ;  /* 0x0000000b0f0672a5 */ /* 0x000fe4000f8e00ff */
[----:B------:R-:W-:Y:S02]  /*4840*/  @!UP3 USEL UR8, UR16, UR4, !UP0 ;  /* 0x000000041008b287 */ /* 0x000fe4000c000000 */
[----:B------:R-:W-:Y:S03]  /*4850*/  @!UP3 UISETP.NE.AND UP0, UPT, UR10, 0x1, UPT ;  /* 0x000000010a00b88c */ /* 0x000fe6000bf05270 */
[----:B------:R-:W-:Y:S01]  /*4860*/  @!UP3 UMOV UR6, UR7 ;  /* 0x000000070006bc82 */ /* 0x000fe20008000000 */
[----:B------:R-:W-:Y:S01]  /*4870*/  USHF.L.U32 UR7, UR24, 0x7, URZ ;  /* 0x0000000718077899 */ /* 0x000fe200080006ff */
[----:B------:R-:W1:Y:S02]  /*4880*/  @!UP3 LDCU UR4, c[0x0][0xc20] ;  /* 0x00018400ff04b7ac */ /* 0x000e640008000800 */
[----:B-1----:R-:W-:Y:S04]  /*4890*/  @!UP3 USHF.R.U32.HI UR6, URZ, UR4, UR6 ;  /* 0x00000004ff06b299 */ /* 0x002fe80008011606 */
[----:B------:R-:W-:Y:S04]  /*48a0*/  @!UP3 USEL UR6, UR15, UR6, !UP0 ;  /* 0x000000060f06b287 */ /* 0x000fe8000c000000 */
[----:B------:R-:W-:Y:S02]  /*48b0*/  @!UP3 UIADD3 UR4, UPT, UPT, -UR8, UR6, URZ ;  /* 0x000000060804b290 */ /* 0x000fe4000fffe1ff */
[----:B------:R-:W-:Y:S02]  /*48c0*/  @!UP3 UIADD3 UR6, UPT, UPT, UR8, -UR6, URZ ;  /* 0x800000060806b290 */ /* 0x000fe4000fffe0ff */
[----:B------:R-:W-:Y:S02]  /*48d0*/  @!UP3 UIMAD UR16, UR4, UR5, UR16 ;  /* 0x000000050410b2a4 */ /* 0x000fe4000f8e0210 */
[----:B------:R-:W-:Y:S01]  /*48e0*/  @!UP3 UIMAD UR15, UR6, UR10, UR15 ;  /* 0x0000000a060fb2a4 */ /* 0x000fe2000f8e020f */
[----:B------:R-:W-:Y:S11]  /*48f0*/  BRA.U UP4, `(.L_x_66) ;  /* 0x0000000104107547 */ /* 0x000ff6000b800000 */
[----:B------:R-:W-:Y:S04]  /*4900*/  MOV R2, UR56 ;  /* 0x0000003800027c02 */ /* 0x000fe80008000f00 */
[----:B------:R-:W-:Y:S04]  /*4910*/  SHF.L.U32 R2, R2, 0x1f, RZ ;  /* 0x0000001f02027819 */ /* 0x000fe800000006ff */
[----:B------:R-:W1:Y:S02]  /*4920*/  SYNCS.PHASECHK.TRANS64.TRYWAIT P2, [UR20+0xc8], R2 ;  /* 0x0000c802ff0075a7 */ /* 0x000e640008041114 */
[----:B-1----:R-:W-:Y:S05]  /*4930*/  @!P2 BRA `(.L_x_67) ;  /* 0x000000480058a947 */ /* 0x002fea0003800000 */
.L_x_66:
[----:B------:R-:W-:Y:S05]  /*4940*/  BRA.U !UP6, `(.L_x_68) ;  /* 0x000000010e387547 */ /* 0x000fea000b800000 */
[----:B------:R-:W-:Y:S01]  /*4950*/  UPLOP3.LUT UP1, UPT, UPT, UPT, UP5, 0x80, 0x8 ;  /* 0x000000000008789c */ /* 0x000fe20003f2f050 */
[----:B-1----:R-:W-:Y:S01]  /*4960*/  HFMA2 R0, -RZ, RZ, 0, 5.9604644775390625e-08 ;  /* 0x00000001ff007431 */ /* 0x002fe200000001ff */
[----:B------:R-:W1:Y:S01]  /*4970*/  LDCU.64 UR8, c[0x0][0x358] ;  /* 0x00006b00ff0877ac */ /* 0x000e620008000a00 */
[----:B------:R-:W-:Y:S03]  /*4980*/  IMAD.MOV.U32 R51, RZ, RZ, 0x1 ;  /* 0x00000001ff337424 */ /* 0x000fe600078e00ff */
[----:B------:R-:W-:Y:S05]  /*4990*/  PLOP3.LUT P2, PT, PT, PT, UP1, 0x80, 0x8 ;  /* 0x000000000008781c */ /* 0x000fea0003f4f018 */
[----:B------:R-:W2:Y:S01]  /*49a0*/  @UP1 LDCU.64 UR4, c[0x0][0x988] ;  /* 0x00013100ff0417ac */ /* 0x000ea20008000a00 */
[----:B------:R-:W-:Y:S07]  /*49b0*/  @UP1 UIMAD UR6, UR52, UR26, URZ ;  /* 0x0000001a340612a4 */ /* 0x000fee000f8e02ff */
[----:B------:R-:W-:Y:S01]  /*49c0*/  @!P2 PRMT R51, R0, 0x7610, R51 ;  /* 0x000076100033a816 */ /* 0x000fe20000000033 */
[----:B--2---:R-:W-:Y:S06]  /*49d0*/  @UP1 UIMAD.WIDE UR4, UR6, 0x4, UR4 ;  /* 0x00000004060418a5 */ /* 0x004fec000f8e0204 */
[----:B------:R-:W-:Y:S01]  /*49e0*/  IMAD.U32 R14, RZ, RZ, UR4 ;  /* 0x00000004ff0e7e24 */ /* 0x000fe2000f8e00ff */
[----:B------:R-:W-:Y:S04]  /*49f0*/  MOV R15, UR5 ;  /* 0x00000005000f7c02 */ /* 0x000fe80008000f00 */
[----:B------:R-:W2:Y:S01]  /*4a00*/  @!UP1 LDCU UR4, c[0x0][0x980] ;  /* 0x00013000ff0497ac */ /* 0x000ea20008000800 */
[----:B-1---5:R3:W5:Y:S02]  /*4a10*/  @P2 LDG.E R27, desc[UR8][R14.64] ;  /* 0x000000080e1b2981 */ /* 0x022764000c1e1900 */
[----:B--23--:R-:W-:Y:S07]  /*4a20*/  @!P2 IMAD.U32 R27, RZ, RZ, UR4 ;  /* 0x00000004ff1bae24 */ /* 0x00cfee000f8e00ff */
.L_x_68:
[----:B-----5:R-:W-:Y:S01]  /*4a30*/  @!P1 FSETP.EQ.AND P3, PT, R27, RZ, PT ;  /* 0x000000ff1b00920b */ /* 0x020fe20003f62000 */
[----:B------:R-:W-:Y:S01]  /*4a40*/  @!UPT UIADD3 URZ, UPT, UPT, URZ, URZ, URZ ;  /* 0x000000fffffff290 */ /* 0x000fe2000fffe0ff */
[----:B------:R-:W-:Y:S11]  /*4a50*/  @!P1 BRA `(.L_x_69) ;  /* 0x0000000000149947 */ /* 0x000ff60003800000 */
[----:B------:R-:W-:Y:S02]  /*4a60*/  LOP3.LUT P1, RZ, R51, 0xff, RZ, 0xc0, !PT ;  /* 0x000000ff33ff7812 */ /* 0x000fe4000782c0ff */
[----:B------:R-:W-:Y:S04]  /*4a70*/  PLOP3.LUT P3, PT, PT, PT, UP1, 0x80, 0x8 ;  /* 0x000000000008781c */ /* 0x000fe80003f6f018 */
[----:B------:R-:W-:Y:S07]  /*4a80*/  PLOP3.LUT P3, PT, P3, PT, PT, 0x8, 0x80 ;  /* 0x000000000080781c */ /* 0x000fee0001f6e170 */
[----:B------:R-:W-:Y:S11]  /*4a90*/  @P1 FSETP.EQ.AND P3, PT, R27, RZ, PT ;  /* 0x000000ff1b00120b */ /* 0x000ff60003f62000 */
[----:B------:R-:W-:Y:S02]  /*4aa0*/  @!UPT UIADD3 URZ, UPT, UPT, URZ, URZ, URZ ;  /* 0x000000fffffff290 */ /* 0x000fe4000fffe0ff */
.L_x_69:
[----:B------:R-:W-:Y:S01]  /*4ab0*/  USHF.L.U32 UR11, UR51, 0x6, URZ ;  /* 0x00000006330b7899 */ /* 0x000fe200080006ff */
[----:B------:R-:W2:Y:S01]  /*4ac0*/  SYNCS.PHASECHK.TRANS64.TRYWAIT P1, [UR20+0xa0], R8 ;  /* 0x0000a008ff0075a7 */ /* 0x000ea20008021114 */
[----:B------:R-:W-:Y:S02]  /*4ad0*/  UISETP.NE.AND UP0, UPT, UR32, 0x1, UPT ;  /* 0x000000012000788c */ /* 0x000fe4000bf05270 */
[----:B------:R-:W-:Y:S01]  /*4ae0*/  UIMAD.WIDE.U32 UR4, UR11, UR33, URZ ;  /* 0x000000210b0472a5 */ /* 0x000fe2000f8e00ff */
[----:B------:R-:W-:Y:S04]  /*4af0*/  ELECT P2, URZ, PT ;  /* 0x0000000000ff782f */ /* 0x000fe80003840000 */
[----:B------:R-:W-:Y:S02]  /*4b00*/  PLOP3.LUT P2, PT, P3, P2, PT, 0xf2, 0x2f ;  /* 0x00000000002f781c */ /* 0x000fe40001f45e72 */
[----:B------:R-:W-:Y:S02]  /*4b10*/  UMOV UR4, UR5 ;  /* 0x0000000500047c82 */ /* 0x000fe40008000000 */
[----:B------:R-:W-:Y:S04]  /*4b20*/  USHF.R.U32.HI UR4, URZ, UR34, UR4 ;  /* 0x00000022ff047299 */ /* 0x000fe80008011604 */
[----:B------:R-:W-:Y:S02]  /*4b30*/  USEL UR12, UR11, UR4, !UP0 ;  /* 0x000000040b0c7287 */ /* 0x000fe4000c000000 */
[----:B------:R-:W-:Y:S02]  /*4b40*/  UISETP.NE.AND UP0, UPT, UR35, 0x1, UPT ;  /* 0x000000012300788c */ /* 0x000fe4000bf05270 */
[----:B------:R-:W-:Y:S02]  /*4b50*/  UIMAD.WIDE.U32 UR4, UR12, UR40, URZ ;  /* 0x000000280c0472a5 */ /* 0x000fe4000f8e00ff */
[----:B------:R-:W-:Y:S01]  /*4b60*/  UIADD3 UR6, UPT, UPT, -UR12, URZ, URZ ;  /* 0x000000ff0c067290 */ /* 0x000fe2000fffe1ff */
[----:B-1----:R-:W-:Y:S03]  /*4b70*/  @!P2 IMAD.MOV.U32 R0, RZ, 0x20, RZ ;  /* 0x00000020ff00a824 */ /* 0x002fe600078e00ff */
[----:B------:R-:W-:Y:S01]  /*4b80*/  UIMAD UR11, UR32, UR6, UR11 ;  /* 0x00000006200b72a4 */ /* 0x000fe2000f8e020b */
[----:B------:R-:W-:Y:S01]  /*4b90*/  @!P2 IMAD.MOV.U32 R0, RZ, 0x400, R0 ;  /* 0x00000400ff00a824 */ /* 0x000fe200078e0000 */
[----:B------:R-:W-:Y:S02]  /*4ba0*/  UMOV UR4, UR5 ;  /* 0x0000000500047c82 */ /* 0x000fe40008000000 */
[----:B------:R-:W-:Y:S04]  /*4bb0*/  USHF.R.U32.HI UR4, URZ, UR41, UR4 ;  /* 0x00000029ff047299 */ /* 0x000fe80008011604 */
[----:B------:R-:W-:Y:S02]  /*4bc0*/  USEL UR13, UR12, UR4, !UP0 ;  /* 0x000000040c0d7287 */ /* 0x000fe4000c000000 */
[----:B------:R-:W-:Y:S02]  /*4bd0*/  UISETP.NE.AND UP0, UPT, UR42, 0x1, UPT ;  /* 0x000000012a00788c */ /* 0x000fe4000bf05270 */
[----:B------:R-:W-:Y:S07]  /*4be0*/  UIMAD.WIDE.U32 UR4, UR13, UR43, URZ ;  /* 0x0000002b0d0472a5 */ /* 0x000fee000f8e00ff */
[----:B------:R-:W-:Y:S02]  /*4bf0*/  UMOV UR4, UR5 ;  /* 0x0000000500047c82 */ /* 0x000fe40008000000 */
[----:B------:R-:W-:Y:S04]  /*4c00*/  USHF.R.U32.HI UR4, URZ, UR58, UR4 ;  /* 0x0000003aff047299 */ /* 0x000fe80008011604 */
[----:B------:R-:W-:Y:S02]  /*4c10*/  USEL UR14, UR13, UR4, !UP0 ;  /* 0x000000040d0e7287 */ /* 0x000fe4000c000000 */
[----:B------:R-:W-:Y:S02]  /*4c20*/  UIADD3 UR4, UPT, UPT, -UR13, URZ, URZ ;  /* 0x000000ff0d047290 */ /* 0x000fe4000fffe1ff */
[----:B------:R-:W-:Y:S02]  /*4c30*/  UIADD3 UR5, UPT, UPT, -UR14, URZ, URZ ;  /* 0x000000ff0e057290 */ /* 0x000fe4000fffe1ff */
[----:B------:R-:W-:Y:S02]  /*4c40*/  UIMAD UR12, UR35, UR4, UR12 ;  /* 0x00000004230c72a4 */ /* 0x000fe4000f8e020c */
[----:B------:R-:W-:Y:S01]  /*4c50*/  UIMAD UR13, UR42, UR5, UR13 ;  /* 0x000000052a0d72a4 */ /* 0x000fe2000f8e020d */
[----:B--2---:R-:W-:Y:S11]  /*4c60*/  @!P1 BRA `(.L_x_70) ;  /* 0x0000004400a49947 */ /* 0x004ff60003800000 */
.L_x_162:
[----:B------:R-:W-:Y:S01]  /*4c70*/  @!P2 R2UR UR4, R0 ;  /* 0x000000000004a2ca */ /* 0x000fe200000e0000 */
[----:B------:R-:W-:Y:S01]  /*4c80*/  VOTEU.ALL UP0, P2 ;  /* 0x0000000000ff7886 */ /* 0x000fe20001000000 */
[----:B-1----:R-:W-:Y:S04]  /*4c90*/  @!P2 IADD3 R2, P1, PT, R12, 0x680, RZ ;  /* 0x000006800c02a810 */ /* 0x002fe80007f3e0ff */
[----:B------:R-:W-:Y:S01]  /*4ca0*/  @!P2 R2UR UR5, R2 ;  /* 0x000000000205a2ca */ /* 0x000fe200000e0000 */
[----:B------:R-:W-:Y:S01]  /*4cb0*/  @!P2 IMAD.X R0, RZ, RZ, R13, P1 ;  /* 0x000000ffff00a224 */ /* 0x000fe200008e060d */
[----:B------:R-:W-:Y:S05]  /*4cc0*/  @!UP0 UIADD3 UR8, UPT, UPT, UR20, 0x200, URZ ;  /* 0x0000020014088890 */ /* 0x000fea000fffe0ff */
[----:B------:R-:W-:Y:S01]  /*4cd0*/  @!UP0 UPRMT UR6, UR4, 0x5410, URZ ;  /* 0x0000541004068896 */ /* 0x000fe200080000ff */
[----:B------:R-:W-:Y:S01]  /*4ce0*/  @!P2 R2UR UR4, R0 ;  /* 0x000000000004a2ca */ /* 0x000fe200000e0000 */
[----:B------:R-:W-:Y:S01]  /*4cf0*/  VOTEU.ALL UP0, P2 ;  /* 0x0000000000ff7886 */ /* 0x000fe20001000000 */
[----:B------:R-:W-:Y:S03]  /*4d00*/  @!P2 IMAD.MOV.U32 R0, RZ, RZ, 0x1000 ;  /* 0x00001000ff00a424 */ /* 0x000fe600078e00ff */
[----:B------:R-:W-:Y:S01]  /*4d10*/  IMAD.U32 R14, RZ, RZ, UR5 ;  /* 0x00000005ff0e7e24 */ /* 0x000fe2000f8e00ff */
[----:B------:R-:W-:Y:S01]  /*4d20*/  @!UP0 UMOV UR9, UR37 ;  /* 0x0000002500098c82 */ /* 0x000fe20008000000 */
[----:B------:R-:W-:Y:S06]  /*4d30*/  @!UP0 UMOV UR10, UR7 ;  /* 0x00000007000a8c82 */ /* 0x000fec0008000000 */
[----:B------:R-:W-:Y:S01]  /*4d40*/  IMAD.U32 R15, RZ, RZ, UR4 ;  /* 0x00000004ff0f7e24 */ /* 0x000fe2000f8e00ff */
[----:B------:R-:W-:Y:S04]  /*4d50*/  @!P2 R2UR UR4, R14 ;  /* 0x000000000e04a2ca */ /* 0x000fe800000e0000 */
[----:B------:R-:W-:Y:S11]  /*4d60*/  @!P2 R2UR UR5, R15 ;  /* 0x000000000f05a2ca */ /* 0x000ff600000e0000 */
[----:B------:R-:W-:Y:S02]  /*4d70*/  @!UPT UIADD3 URZ, UPT, UPT, URZ, URZ, URZ ;  /* 0x000000fffffff290 */ /* 0x000fe4000fffe0ff */
[----:B------:R1:W-:Y:S01]  /*4d80*/  @!UP0 UTMALDG.5D.IM2COL [UR8], [UR4], UR6 ;  /* 0x00000008040083b4 */ /* 0x0003e20008060006 */
[----:B------:R2:W-:Y:S01]  /*4d90*/  @!P2 SYNCS.ARRIVE.TRANS64.RED.A0TR RZ, [UR20+0x80], R0 ;  /* 0x00008000ffffa9a7 */ /* 0x0005e20008300414 */
[----:B------:R-:W-:Y:S01]  /*4da0*/  SYNCS.ARRIVE.TRANS64.RED.A1T0 RZ, [UR53], RZ ;  /* 0x000000ffffff79a7 */ /* 0x000fe20008100435 */
[----:B--2---:R-:W-:Y:S01]  /*4db0*/  @!P2 IMAD.MOV.U32 R0, RZ, 0x20, RZ ;  /* 0x00000020ff00a824 */ /* 0x004fe200078e00ff */
[----:B------:R-:W2:Y:S03]  /*4dc0*/  SYNCS.PHASECHK.TRANS64.TRYWAIT P1, [UR20+0xa8], R8 ;  /* 0x0000a808ff0075a7 */ /* 0x000ea60008021114 */
[----:B------:R-:W-:Y:S01]  /*4dd0*/  @!P2 IMAD.MOV.U32 R0, RZ, 0x400, R0 ;  /* 0x00000400ff00a824 */ /* 0x000fe200078e0000 */
[----:B-12---:R-:W-:Y:S06]  /*4de0*/  @!P1 BRA `(.L_x_71) ;  /* 0x00000044005c9947 */ /* 0x006fec0003800000 */
.L_x_164:
[----:B------:R-:W-:Y:S01]  /*4df0*/  @!P2 R2UR UR4, R0 ;  /* 0x000000000004a2ca */ /* 0x000fe200000e0000 */
[----:B------:R-:W-:Y:S01]  /*4e00*/  VOTEU.ALL UP0, P2 ;  /* 0x0000000000ff7886 */ /* 0x000fe20001000000 */
[----:B-1----:R-:W-:Y:S04]  /*4e10*/  @!P2 IADD3 R2, P1, PT, R12, 0x680, RZ ;  /* 0x000006800c02a810 */ /* 0x002fe80007f3e0ff */
[----:B------:R-:W-:Y:S01]  /*4e20*/  @!P2 R2UR UR5, R2 ;  /* 0x000000000205a2ca */ /* 0x000fe200000e0000 */
[----:B------:R-:W-:Y:S01]  /*4e30*/  @!P2 IMAD.X R0, RZ, RZ, R13, P1 ;  /* 0x000000ffff00a224 */ /* 0x000fe200008e060d */
[----:B------:R-:W-:Y:S02]  /*4e40*/  @!UP0 UIADD3 UR10, UPT, UPT, UR7, 0x20, URZ ;  /* 0x00000020070a8890 */ /* 0x000fe4000fffe0ff */
[----:B------:R-:W-:Y:S03]  /*4e50*/  @!UP0 UIADD3 UR8, UPT, UPT, UR20, 0x1200, URZ ;  /* 0x0000120014088890 */ /* 0x000fe6000fffe0ff */
[----:B------:R-:W-:Y:S01]  /*4e60*/  @!UP0 UPRMT UR6, UR4, 0x5410, URZ ;  /* 0x0000541004068896 */ /* 0x000fe200080000ff */
[----:B------:R-:W-:Y:S01]  /*4e70*/  @!P2 R2UR UR4, R0 ;  /* 0x000000000004a2ca */ /* 0x000fe200000e0000 */
[----:B------:R-:W-:Y:S01]  /*4e80*/  VOTEU.ALL UP0, P2 ;  /* 0x0000000000ff7886 */ /* 0x000fe20001000000 */
[----:B------:R-:W-:Y:S03]  /*4e90*/  @!P2 IMAD.MOV.U32 R0, RZ, RZ, 0x1000 ;  /* 0x00001000ff00a424 */ /* 0x000fe600078e00ff */
[----:B------:R-:W-:Y:S01]  /*4ea0*/  IMAD.U32 R14, RZ, RZ, UR5 ;  /* 0x00000005ff0e7e24 */ /* 0x000fe2000f8e00ff */
[----:B------:R-:W-:Y:S07]  /*4eb0*/  @!UP0 UMOV UR9, UR36 ;  /* 0x0000002400098c82 */ /* 0x000fee0008000000 */
        /* <DEDUP_REMOVED lines=11> */
.L_x_166:
[----:B------:R-:W-:Y:S01]  /*4f70*/  @!P2 R2UR UR4, R0 ;  /* 0x000000000004a2ca */ /* 0x000fe200000e0000 */
[----:B------:R-:W-:Y:S01]  /*4f80*/  VOTEU.ALL UP0, P2 ;  /* 0x0000000000ff7886 */ /* 0x000fe20001000000 */
[----:B-1----:R-:W-:Y:S02]  /*4f90*/  @!P2 IADD3 R2, P1, PT, R12, 0x680, RZ ;  /* 0x000006800c02a810 */ /* 0x002fe40007f3e0ff */
[----:B------:R-:W-:Y:S02]  /*4fa0*/  @P0 SHF.R.U32.HI R4, RZ, 0x10, R5 ;  /* 0x00000010ff040819 */ /* 0x000fe40000011605 */
[----:B------:R-:W-:Y:S01]  /*4fb0*/  @!P2 R2UR UR5, R2 ;  /* 0x000000000205a2ca */ /* 0x000fe200000e0000 */
[----:B------:R-:W-:Y:S01]  /*4fc0*/  @!P2 IMAD.X R0, RZ, RZ, R13, P1 ;  /* 0x000000ffff00a224 */ /* 0x000fe200008e060d */
[----:B------:R-:W-:Y:S01]  /*4fd0*/  @!UP0 UIADD3 UR10, UPT, UPT, UR7, 0x40, URZ ;  /* 0x00000040070a8890 */ /* 0x000fe2000fffe0ff */
[----:B------:R-:W-:Y:S01]  /*4fe0*/  @P0 R2UR UR52, R4 ;  /* 0x00000000043402ca */ /* 0x000fe200000e0000 */
        /* <DEDUP_REMOVED lines=14> */
[----:B------:R-:W2:Y:S02]  /*50d0*/  SYNCS.PHASECHK.TRANS64.TRYWAIT P1, [UR20+0xb8], R8 ;  /* 0x0000b808ff0075a7 */ /* 0x000ea40008021114 */
[----:B-12---:R-:W-:Y:S05]  /*50e0*/  @!P1 BRA `(.L_x_73) ;  /* 0x0000004000cc9947 */ /* 0x006fea0003800000 */
.L_x_168:
[----:B-1----:R-:W-:Y:S01]  /*50f0*/  @!P2 IMAD.MOV.U32 R0, RZ, 0x20, RZ ;  /* 0x00000020ff00a824 */ /* 0x002fe200078e00ff */
[----:B------:R-:W-:Y:S01]  /*5100*/  @!P2 IADD3 R2, P0, PT, R12, 0x680, RZ ;  /* 0x000006800c02a810 */ /* 0x000fe20007f1e0ff */
[----:B------:R-:W-:Y:S01]  /*5110*/  VOTEU.ALL UP0, P2 ;  /* 0x0000000000ff7886 */ /* 0x000fe20001000000 */
[----:B------:R-:W-:Y:S01]  /*5120*/  LOP3.LUT R10, R10, 0x1, RZ, 0x3c, !PT ;  /* 0x000000010a0a7812 */ /* 0x000fe200078e3cff */
[----:B------:R-:W-:Y:S01]  /*5130*/  @!P2 IMAD.MOV.U32 R0, RZ, 0x400, R0 ;  /* 0x00000400ff00a824 */ /* 0x000fe200078e0000 */
[----:B------:R-:W-:Y:S01]  /*5140*/  @!P2 R2UR UR5, R2 ;  /* 0x000000000205a2ca */ /* 0x000fe200000e0000 */
[----:B------:R-:W-:Y:S01]  /*5150*/  UIADD3 UR24, UPT, UPT, UR15, UR46, URZ ;  /* 0x0000002e0f187290 */ /* 0x000fe2000fffe0ff */
[----:B------:R-:W-:Y:S01]  /*5160*/  LOP3.LUT R9, R9, 0x1, RZ, 0x3c, !PT ;  /* 0x0000000109097812 */ /* 0x000fe200078e3cff */
[----:B------:R-:W-:Y:S01]  /*5170*/  @!UP0 UIADD3 UR8, UPT, UPT, UR20, 0x3200, URZ ;  /* 0x0000320014088890 */ /* 0x000fe2000fffe0ff */
[----:B------:R-:W-:Y:S01]  /*5180*/  @!P2 R2UR UR4, R0 ;  /* 0x000000000004a2ca */ /* 0x000fe200000e0000 */
[----:B------:R-:W-:Y:S01]  /*5190*/  @!P2 IMAD.X R0, RZ, RZ, R13, P0 ;  /* 0x000000ffff00a224 */ /* 0x000fe200000e060d */
[----:B------:R-:W-:Y:S02]  /*51a0*/  @!UP0 UIADD3 UR10, UPT, UPT, UR7, 0x60, URZ ;  /* 0x00000060070a8890 */ /* 0x000fe4000fffe0ff */
[----:B------:R-:W-:Y:S02]  /*51b0*/  @!UP0 UIADD3 UR9, UPT, UPT, UR20, 0x98, URZ ;  /* 0x0000009814098890 */ /* 0x000fe4000fffe0ff */
[----:B------:R-:W-:Y:S02]  /*51c0*/  UIADD3 UR51, UPT, UPT, UR16, UR45, URZ ;  /* 0x0000002d10337290 */ /* 0x000fe4000fffe0ff */
[----:B------:R-:W-:Y:S01]  /*51d0*/  UPLOP3.LUT UP4, UPT, UPT, UPT, UPT, 0x80, 0x8 ;  /* 0x000000000008789c */ /* 0x000fe20003f8f070 */
[----:B------:R-:W-:Y:S04]  /*51e0*/  IMAD.U32 R4, RZ, RZ, UR5 ;  /* 0x00000005ff047e24 */ /* 0x000fe8000f8e00ff */
[----:B------:R-:W-:Y:S01]  /*51f0*/  @!UP0 UPRMT UR6, UR4, 0x5410, URZ ;  /* 0x0000541004068896 */ /* 0x000fe200080000ff */
[----:B------:R-:W-:Y:S01]  /*5200*/  @!P2 R2UR UR4, R0 ;  /* 0x000000000004a2ca */ /* 0x000fe200000e0000 */
[----:B------:R-:W-:Y:S11]  /*5210*/  VOTEU.ALL UP0, P2 ;  /* 0x0000000000ff7886 */ /* 0x000ff60001000000 */
[----:B------:R-:W-:Y:S01]  /*5220*/  @!UPT UIADD3 URZ, UPT, UPT, URZ, URZ, URZ ;  /* 0x000000fffffff290 */ /* 0x000fe2000fffe0ff */
[----:B------:R-:W-:Y:S01]  /*5230*/  IMAD.U32 R5, RZ, RZ, UR4 ;  /* 0x00000004ff057e24 */ /* 0x000fe2000f8e00ff */
[----:B------:R-:W-:Y:S04]  /*5240*/  @!P2 R2UR UR4, R4 ;  /* 0x000000000404a2ca */ /* 0x000fe800000e0000 */
[----:B------:R-:W-:Y:S11]  /*5250*/  @!P2 R2UR UR5, R5 ;  /* 0x000000000505a2ca */ /* 0x000ff600000e0000 */
[----:B------:R-:W-:Y:S02]  /*5260*/  @!UPT UIADD3 URZ, UPT, UPT, URZ, URZ, URZ ;  /* 0x000000fffffff290 */ /* 0x000fe4000fffe0ff */
[----:B------:R1:W-:Y:S01]  /*5270*/  @!UP0 UTMALDG.5D.IM2COL [UR8], [UR4], UR6 ;  /* 0x00000008040083b4 */ /* 0x0003e20008060006 */
[----:B------:R1:W-:Y:S01]  /*5280*/  @!P2 SYNCS.ARRIVE.TRANS64.RED.A0TR RZ, [UR20+0x98], R3 ;  /* 0x00009803ffffa9a7 */ /* 0x0003e20008300414 */
[----:B------:R-:W-:Y:S01]  /*5290*/  SYNCS.ARRIVE.TRANS64.RED.A1T0 RZ, [UR48], RZ ;  /* 0x000000ffffff79a7 */ /* 0x000fe20008100430 */
[----:B------:R-:W-:Y:S05]  /*52a0*/  BRA.U UP2, `(.L_x_74) ;  /* 0xfffffff1021c7547 */ /* 0x000fea000b83ffff */
[----:B------:R-:W-:-:S04]  /*52b0*/  SHF.L.U32 R2, R10, 0x1f, RZ ;  /* 0x0000001f0a027819 */ /* 0x000fc800000006ff */
[----:B------:R-:W2:Y:S02]  /*52c0*/  SYNCS.PHASECHK.TRANS64.TRYWAIT P0, [UR20+0xa0], R2 ;  /* 0x0000a002ff0075a7 */ /* 0x000ea40008001114 */
[----:B--2---:R-:W-:Y:S05]  /*52d0*/  @!P0 BRA `(.L_x_75) ;  /* 0x0000004000688947 */ /* 0x004fea0003800000 */
.L_x_170:
[----:B------:R-:W3:Y:S02]  /*52e0*/  SYNCS.PHASECHK.TRANS64.TRYWAIT P0, [UR20+0xa8], R2 ;  /* 0x0000a802ff0075a7 */ /* 0x000ee40008001114 */
[----:B---3--:R-:W-:Y:S05]  /*52f0*/  @!P0 BRA `(.L_x_76) ;  /* 0x0000004000788947 */ /* 0x008fea0003800000 */
.L_x_172:
[----:B------:R-:W3:Y:S02]  /*5300*/  SYNCS.PHASECHK.TRANS64.TRYWAIT P0, [UR20+0xb0], R2 ;  /* 0x0000b002ff0075a7 */ /* 0x000ee40008001114 */
[----:B---3--:R-:W-:Y:S05]  /*5310*/  @!P0 BRA `(.L_x_77) ;  /* 0x0000004000888947 */ /* 0x008fea0003800000 */
.L_x_174:
[----:B--2---:R-:W-:-:S07]  /*5320*/  MOV R0, UR20 ;  /* 0x0000001400007c02 */ /* 0x004fce0008000f00 */
.L_x_78:
[----:B--2---:R-:W-:-:S04]  /*5330*/  SHF.L.U32 R2, R10, 0x1f, RZ ;  /* 0x0000001f0a027819 */ /* 0x004fc800000006ff */
[----:B------:R2:W3:Y:S03]  /*5340*/  SYNCS.PHASECHK.TRANS64.TRYWAIT P0, [R0+URZ+0xb8], R2 ;  /* 0x0000b802000075a7 */ /* 0x0004e600080011ff */
[----:B---3--:R-:W-:Y:S05]  /*5350*/  @!P0 NANOSLEEP.SYNCS 0x989680 ;  /* 0x009896800000895d */ /* 0x008fea0003900000 */
[----:B------:R-:W3:Y:S02]  /*5360*/  @!P0 SYNCS.PHASECHK.TRANS64 P0, [R0+URZ+0xb8], R2 ;  /* 0x0000b802000085a7 */ /* 0x000ee400080010ff */
[----:B-1-3--:R-:W-:Y:S05]  /*5370*/  @P0 EXIT ;  /* 0x000000000000094d */ /* 0x00afea0003800000 */
[----:B------:R-:W-:Y:S05]  /*5380*/  BRA `(.L_x_78) ;  /* 0xfffffffc00e87947 */ /* 0x000fea000383ffff */
.L_x_63:
[----:B------:R-:W-:-:S06]  /*5390*/  UISETP.GE.AND UP0, UPT, UR18, 0x4, UPT ;  /* 0x000000041200788c */ /* 0x000fcc000bf06270 */
[----:B------:R-:W-:-:S13]  /*53a0*/  PLOP3.LUT P0, PT, PT, PT, UP0, 0x80, 0x8 ;  /* 0x000000000008781c */ /* 0x000fda0003f0f008 */
[----:B-1----:R-:W-:Y:S05]  /*53b0*/  @!P0 EXIT ;  /* 0x000000000000894d */ /* 0x002fea0003800000 */
[----:B------:R-:W1:Y:S08]  /*53c0*/  S2UR UR4, SR_CgaCtaId ;  /* 0x00000000000479c3 */ /* 0x000e700000008800 */
[----:B------:R-:W-:Y:S01]  /*53d0*/  BAR.SYNC.DEFER_BLOCKING 0x6, 0xa0 ;  /* 0x0182800000007b1d */ /* 0x000fe20000010000 */
[C---:B------:R-:W-:Y:S01]  /*53e0*/  IMAD.SHL.U32 R4, R50.reuse, 0x20, RZ ;  /* 0x0000002032047824 */ /* 0x040fe200078e00ff */
[----:B------:R-:W-:Y:S01]  /*53f0*/  SHF.R.U32.HI R5, RZ, 0x1, R50 ;  /* 0x00000001ff057819 */ /* 0x000fe20000011632 */
[C---:B------:R-:W-:Y:S01]  /*5400*/  IMAD.SHL.U32 R49, R50.reuse, 0x10, RZ ;  /* 0x0000001032317824 */ /* 0x040fe200078e00ff */
[C---:B------:R-:W-:Y:S01]  /*5410*/  LOP3.LUT P0, RZ, R50.reuse, 0x4, RZ, 0xc0, !PT ;  /* 0x0000000432ff7812 */ /* 0x040fe2000780c0ff */
[----:B------:R-:W-:Y:S01]  /*5420*/  IMAD.U32 R23, R50, 0x10000, RZ ;  /* 0x0001000032177824 */ /* 0x000fe200078e00ff */
[----:B------:R-:W-:-:S02]  /*5430*/  UMOV UR49, 0x400 ;  /* 0x0000040000317882 */ /* 0x000fc40000000000 */
[----:B------:R-:W2:Y:S01]  /*5440*/  LDC.64 R42, c[0x0][0x9b0] ;  /* 0x00026c00ff2a7b82 */ /* 0x000ea20000000a00 */
[----:B------:R-:W-:Y:S01]  /*5450*/  LOP3.LUT R0, R4, 0xc0, RZ, 0xc0, !PT ;  /* 0x000000c004007812 */ /* 0x000fe200078ec0ff */
[----:B------:R-:W-:Y:S01]  /*5460*/  IMAD.MOV.U32 R61, RZ, RZ, 0x20 ;  /* 0x00000020ff3d7424 */ /* 0x000fe200078e00ff */
[----:B------:R-:W-:Y:S01]  /*5470*/  LOP3.LUT R49, R49, 0x600, RZ, 0xc0, !PT ;  /* 0x0000060031317812 */ /* 0x000fe200078ec0ff */
[----:B------:R-:W-:Y:S01]  /*5480*/  IMAD.MOV.U32 R48, RZ, RZ, 0x1 ;  /* 0x00000001ff307424 */ /* 0x000fe200078e00ff */
[----:B------:R-:W-:Y:S01]  /*5490*/  LOP3.LUT R5, R0, 0x8, R5, 0xf8, !PT ;  /* 0x0000000800057812 */ /* 0x000fe200078ef805 */
[C---:B------:R-:W-:Y:S01]  /*54a0*/  IMAD.SHL.U32 R0, R50.reuse, 0x4, RZ ;  /* 0x0000000432007824 */ /* 0x040fe200078e00ff */
[----:B------:R-:W-:Y:S01]  /*54b0*/  LOP3.LUT R49, R49, 0x20, R4, 0xf8, !PT ;  /* 0x0000002031317812 */ /* 0x000fe200078ef804 */
[----:B------:R-:W3:Y:S01]  /*54c0*/  LDC.64 R40, c[0x0][0x9a8] ;  /* 0x00026a00ff287b82 */ /* 0x000ee20000000a00 */
[----:B------:R-:W-:Y:S01]  /*54d0*/  LOP3.LUT R50, R50, 0x60, RZ, 0xc0, !PT ;  /* 0x0000006032327812 */ /* 0x000fe200078ec0ff */
[----:B------:R-:W-:Y:S01]  /*54e0*/  IMAD.MOV.U32 R22, RZ, RZ, RZ ;  /* 0x000000ffff167224 */ /* 0x000fe200078e00ff */
[----:B------:R-:W-:-:S02]  /*54f0*/  LOP3.LUT R0, R5, 0x18, R0, 0x78, !PT ;  /* 0x0000001805007812 */ /* 0x000fc400078e7800 */
[----:B------:R-:W-:Y:S02]  /*5500*/  CS2R R46, SRZ ;  /* 0x00000000002e7805 */ /* 0x000fe4000001ff00 */
[----:B------:R-:W-:Y:S01]  /*5510*/  LOP3.LUT R49, R49, 0x100, R4, 0xf8, !PT ;  /* 0x0000010031317812 */ /* 0x000fe200078ef804 */
[----:B------:R-:W4:Y:S01]  /*5520*/  LDCU UR61, c[0x0][0x370] ;  /* 0x00006e00ff3d77ac */ /* 0x000f220008000800 */
[----:B------:R-:W-:Y:S02]  /*5530*/  LOP3.LUT R23, R23, 0x600000, RZ, 0xc0, !PT ;  /* 0x0060000017177812 */ /* 0x000fe400078ec0ff */
[----:B------:R-:W-:Y:S01]  /*5540*/  LOP3.LUT R49, R49, R0, RZ, 0xfc, !PT ;  /* 0x0000000031317212 */ /* 0x000fe200078efcff */
[----:B-1----:R-:W-:Y:S01]  /*5550*/  ULEA UR49, UR4, UR49, 0x18 ;  /* 0x0000003104317291 */ /* 0x002fe2000f8ec0ff */
[----:B------:R-:W-:Y:S01]  /*5560*/  SEL R61, R61, 0xffffffe0, !P0 ;  /* 0xffffffe03d3d7807 */ /* 0x000fe20004000000 */
[----:B------:R-:W1:Y:S01]  /*5570*/  LDCU.64 UR4, c[0x0][0x990] ;  /* 0x00013200ff0477ac */ /* 0x000e620008000a00 */
[----:B------:R-:W2:Y:S06]  /*5580*/  LDCU UR48, c[0x0][0xc0c] ;  /* 0x00018180ff3077ac */ /* 0x000eac0008000800 */
[----:B------:R-:W4:Y:S01]  /*5590*/  LDS R2, [UR49+0x120] ;  /* 0x00012031ff027984 */ /* 0x000f220008000800 */
[----:B------:R-:W2:Y:S01]  /*55a0*/  LDCU UR38, c[0x0][0xc30] ;  /* 0x00018600ff2677ac */ /* 0x000ea20008000800 */
[----:B------:R-:W2:Y:S01]  /*55b0*/  LDCU.64 UR54, c[0x0][0x988] ;  /* 0x00013100ff3677ac */ /* 0x000ea20008000a00 */
[----:B------:R-:W2:Y:S01]  /*55c0*/  LDCU.64 UR46, c[0x0][0xc28] ;  /* 0x00018500ff2e77ac */ /* 0x000ea20008000a00 */
[----:B-1----:R-:W-:-:S02]  /*55d0*/  IMAD.U32 R54, RZ, RZ, UR4 ;  /* 0x00000004ff367e24 */ /* 0x002fc4000f8e00ff */
[----:B------:R-:W-:Y:S01]  /*55e0*/  IMAD.U32 R53, RZ, RZ, UR5 ;  /* 0x00000005ff357e24 */ /* 0x000fe2000f8e00ff */
[----:B------:R-:W1:Y:S01]  /*55f0*/  LDCU.128 UR4, c[0x0][0xb80] ;  /* 0x00017000ff0477ac */ /* 0x000e620008000c00 */
[----:B------:R-:W2:Y:S01]  /*5600*/  LDCU.128 UR56, c[0x0][0xc10] ;  /* 0x00018200ff3877ac */ /* 0x000ea20008000c00 */
[----:B------:R-:W2:Y:S01]  /*5610*/  LDCU UR60, c[0x0][0x374] ;  /* 0x00006e80ff3c77ac */ /* 0x000ea20008000800 */
[----:B------:R-:W-:Y:S01]  /*5620*/  UMOV UR53, URZ ;  /* 0x000000ff00357c82 */ /* 0x000fe20008000000 */
[----:B------:R-:W-:Y:S01]  /*5630*/  UMOV UR50, URZ ;  /* 0x000000ff00327c82 */ /* 0x000fe20008000000 */
[----:B-1----:R-:W-:Y:S01]  /*5640*/  IMAD.U32 R58, RZ, RZ, UR4 ;  /* 0x00000004ff3a7e24 */ /* 0x002fe2000f8e00ff */
[----:B------:R-:W-:Y:S01]  /*5650*/  UIADD3 UR4, UPT, UPT, UR49, 0x200, URZ ;  /* 0x0000020031047890 */ /* 0x000fe2000fffe0ff */
[----:B------:R-:W-:Y:S02]  /*5660*/  IMAD.U32 R57, RZ, RZ, UR5 ;  /* 0x00000005ff397e24 */ /* 0x000fe4000f8e00ff */
[----:B------:R-:W-:-:S02]  /*5670*/  IMAD.U32 R56, RZ, RZ, UR6 ;  /* 0x00000006ff387e24 */ /* 0x000fc4000f8e00ff */
[----:B------:R-:W-:Y:S02]  /*5680*/  IMAD.U32 R55, RZ, RZ, UR7 ;  /* 0x00000007ff377e24 */ /* 0x000fe4000f8e00ff */
[C---:B----4-:R-:W-:Y:S01]  /*5690*/  VIADD R3, R2.reuse, 0x80 ;  /* 0x0000008002037836 */ /* 0x050fe20000000000 */
[----:B------:R-:W-:Y:S01]  /*56a0*/  LOP3.LUT R2, R2, 0xffff, RZ, 0xc0, !PT ;  /* 0x0000ffff02027812 */ /* 0x000fe200078ec0ff */
[----:B------:R-:W-:-:S03]  /*56b0*/  IMAD.U32 R60, RZ, RZ, UR4 ;  /* 0x00000004ff3c7e24 */ /* 0x000fc6000f8e00ff */
[----:B------:R-:W-:-:S05]  /*56c0*/  LOP3.LUT R3, R3, 0xffff, RZ, 0xc0, !PT ;  /* 0x0000ffff03037812 */ /* 0x000fca00078ec0ff */
[----:B--23--:R1:W-:Y:S02]  /*56d0*/  STL.64 [R1], R2 ;  /* 0x0000000201007387 */ /* 0x00c3e40000100a00 */
.L_x_122:
[----:B-1----:R-:W-:Y:S04]  /*56e0*/  SHF.L.U32 R2, R46, 0x1f, RZ ;  /* 0x0000001f2e027819 */ /* 0x002fe800000006ff */
[----:B------:R-:W1:Y:S02]  /*56f0*/  SYNCS.PHASECHK.TRANS64.TRYWAIT P0, [UR49+0xd0], R2 ;  /* 0x0000d002ff0075a7 */ /* 0x000e640008001131 */
[----:B-12---:R-:W-:Y:S05]  /*5700*/  @!P0 BRA `(.L_x_79) ;  /* 0x0000003c00a48947 */ /* 0x006fea0003800000 */
.L_x_176:
[----:B------:R-:W2:Y:S01]  /*5710*/  LDS.128 R4, [UR49+0x110] ;  /* 0x00011031ff047984 */ /* 0x000ea20008000c00 */
[----:B------:R-:W-:Y:S01]  /*5720*/  UIADD3 UR4, UPT, UPT, UR49, 0xd8, URZ ;  /* 0x000000d831047890 */ /* 0x000fe2000fffe0ff */
[----:B-1----:R-:W-:Y:S01]  /*5730*/  IMAD R2, R22, 0x4, R1 ;  /* 0x0000000416027824 */ /* 0x002fe200078e0201 */
[----:B------:R-:W-:Y:S01]  /*5740*/  UISETP.GE.AND UP0, UPT, UR39, 0x1, UPT ;  /* 0x000000012700788c */ /* 0x000fe2000bf06270 */
[----:B------:R-:W-:Y:S01]  /*5750*/  @!PT LDS RZ, [RZ] ;  /* 0x00000000fffff984 */ /* 0x000fe20000000800 */
[----:B------:R-:W-:Y:S01]  /*5760*/  @!PT LDS RZ, [RZ] ;  /* 0x00000000fffff984 */ /* 0x000fe20000000800 */
[----:B------:R-:W-:Y:S01]  /*5770*/  @!PT LDS RZ, [RZ] ;  /* 0x00000000fffff984 */ /* 0x000fe20000000800 */
[----:B------:R-:W-:Y:S01]  /*5780*/  @!PT LDS RZ, [RZ] ;  /* 0x00000000fffff984 */ /* 0x000fe20000000800 */
[----:B------:R1:W-:Y:S06]  /*5790*/  MEMBAR.ALL.CTA ;  /* 0x0000000000007992 */ /* 0x0003ec0000008000 */
[----:B-1----:R-:W1:Y:S01]  /*57a0*/  FENCE.VIEW.ASYNC.S ;  /* 0x00000000000073c6 */ /* 0x002e620000000000 */
[----:B------:R-:W-:Y:S09]  /*57b0*/  UPRMT UR4, URZ, 0x654, UR4 ;  /* 0x00000654ff047896 */ /* 0x000ff20008000004 */
[----:B-1----:R-:W-:Y:S01]  /*57c0*/  SYNCS.ARRIVE.TRANS64.RED.A1T0 RZ, [UR4], RZ ;  /* 0x000000ffffff79a7 */ /* 0x002fe20008100404 */
[----:B------:R-:W5:Y:S01]  /*57d0*/  LDL R2, [R2] ;  /* 0x0000000002027983 */ /* 0x000f620000100800 */
[----:B--2---:R-:W-:Y:S11]  /*57e0*/  LOP3.LUT P0, RZ, R6, 0x1, RZ, 0xc0, !PT ;  /* 0x0000000106ff7812 */ /* 0x004ff6000780c0ff */
[----:B------:R-:W-:Y:S02]  /*57f0*/  @!UPT UIADD3 URZ, UPT, UPT, URZ, URZ, URZ ;  /* 0x000000fffffff290 */ /* 0x000fe4000fffe0ff */
[----:B------:R-:W-:Y:S01]  /*5800*/  VOTEU.ANY UP1, P0 ;  /* 0x0000000000ff7886 */ /* 0x000fe20000020100 */
[----:B------:R-:W-:Y:S01]  /*5810*/  PLOP3.LUT P0, PT, PT, PT, UP1, 0x80, 0x8 ;  /* 0x000000000008781c */ /* 0x000fe20003f0f018 */
[----:B------:R-:W-:Y:S11]  /*5820*/  UP2UR UR62, UPR, URZ, 0x2 ;  /* 0x00000002ff3e7883 */ /* 0x000ff60008000000 */
[----:B------:R-:W-:Y:S01]  /*5830*/  @!UPT UIADD3 URZ, UPT, UPT, URZ, URZ, URZ ;  /* 0x000000fffffff290 */ /* 0x000fe2000fffe0ff */
[----:B------:R-:W-:Y:S02]  /*5840*/  @P0 MOV R3, R4 ;  /* 0x0000000400030202 */ /* 0x000fe40000000f00 */
[----:B------:R-:W-:Y:S02]  /*5850*/  @P0 LOP3.LUT R0, R5, 0xffff, RZ, 0xc0, !PT ;  /* 0x0000ffff05000812 */ /* 0x000fe400078ec0ff */
[----:B------:R-:W-:Y:S02]  /*5860*/  @P0 R2UR UR5, R3 ;  /* 0x00000000030502ca */ /* 0x000fe400000e0000 */
[----:B------:R-:W-:Y:S11]  /*5870*/  @P0 R2UR UR4, R0 ;  /* 0x00000000000402ca */ /* 0x000ff600000e0000 */
[----:B------:R-:W-:Y:S02]  /*5880*/  @UP1 UMOV UR37, UR5 ;  /* 0x0000000500251c82 */ /* 0x000fe40008000000 */
[----:B------:R-:W-:Y:S01]  /*5890*/  @UP1 UMOV UR36, UR4 ;  /* 0x0000000400241c82 */ /* 0x000fe20008000000 */
[----:B------:R-:W-:Y:S05]  /*58a0*/  BRA.U !UP0, `(.L_x_80) ;  /* 0x0000000108cc7547 */ /* 0x000fea000b800000 */
[----:B------:R-:W1:Y:S01]  /*58b0*/  LDCU UR9, c[0x0][0xc20] ;  /* 0x00018400ff0977ac */ /* 0x000e620008000800 */
[----:B------:R-:W-:Y:S02]  /*58c0*/  UIMAD.WIDE.U32 UR4, UR60, UR59, URZ ;  /* 0x0000003b3c0472a5 */ /* 0x000fe4000f8e00ff */
[----:B------:R-:W-:Y:S02]  /*58d0*/  UIMAD.WIDE.U32 UR6, UR61, UR56, URZ ;  /* 0x000000383d0672a5 */ /* 0x000fe4000f8e00ff */
[----:B------:R-:W-:Y:S02]  /*58e0*/  UIMAD.WIDE.U32 UR10, UR36, UR59, URZ ;  /* 0x0000003b240a72a5 */ /* 0x000fe4000f8e00ff */
[----:B------:R-:W-:Y:S02]  /*58f0*/  UISETP.NE.AND UP0, UPT, UR58, 0x1, UPT ;  /* 0x000000013a00788c */ /* 0x000fe4000bf05270 */
[----:B------:R-:W-:Y:S02]  /*5900*/  UISETP.NE.AND UP1, UPT, UR48, 0x1, UPT ;  /* 0x000000013000788c */ /* 0x000fe4000bf25270 */
[----:B------:R-:W-:Y:S02]  /*5910*/  UISETP.NE.AND UP2, UPT, UR39, 0x1, UPT ;  /* 0x000000012700788c */ /* 0x000fe4000bf45270 */
[----:B------:R-:W-:Y:S01]  /*5920*/  UIMAD.WIDE.U32 UR12, UR37, UR56, URZ ;  /* 0x00000038250c72a5 */ /* 0x000fe2000f8e00ff */
[----:B------:R-:W-:Y:S01]  /*5930*/  UMOV UR4, UR5 ;  /* 0x0000000500047c82 */ /* 0x000fe20008000000 */
[----:B------:R-:W-:Y:S01]  /*5940*/  UMOV UR6, UR11 ;  /* 0x0000000b00067c82 */ /* 0x000fe20008000000 */
[----:B-1----:R-:W-:Y:S03]  /*5950*/  USHF.R.U32.HI UR8, URZ, UR9, UR4 ;  /* 0x00000009ff087299 */ /* 0x002fe60008011604 */
[----:B------:R-:W-:Y:S02]  /*5960*/  UMOV UR4, UR7 ;  /* 0x0000000700047c82 */ /* 0x000fe40008000000 */
[----:B------:R-:W-:Y:S02]  /*5970*/  USHF.R.U32.HI UR5, URZ, UR57, UR4 ;  /* 0x00000039ff057299 */ /* 0x000fe40008011604 */
[----:B------:R-:W-:Y:S02]  /*5980*/  USEL UR4, UR60, UR8, !UP0 ;  /* 0x000000083c047287 */ /* 0x000fe4000c000000 */
[----:B------:R-:W-:Y:S02]  /*5990*/  USHF.R.U32.HI UR8, URZ, UR9, UR6 ;  /* 0x00000009ff087299 */ /* 0x000fe40008011606 */
[----:B------:R-:W-:Y:S02]  /*59a0*/  UIMAD.WIDE.U32 UR6, UR4, UR46, URZ ;  /* 0x0000002e040672a5 */ /* 0x000fe4000f8e00ff */
[----:B------:R-:W-:Y:S02]  /*59b0*/  USEL UR9, UR61, UR5, !UP1 ;  /* 0x000000053d097287 */ /* 0x000fe4000c800000 */
[----:B------:R-:W-:Y:S02]  /*59c0*/  USEL UR8, UR36, UR8, !UP0 ;  /* 0x0000000824087287 */ /* 0x000fe4000c000000 */
[----:B------:R-:W-:Y:S01]  /*59d0*/  UIMAD.WIDE.U32 UR10, UR9, UR46, URZ ;  /* 0x0000002e090a72a5 */ /* 0x000fe2000f8e00ff */
[----:B------:R-:W-:Y:S01]  /*59e0*/  UMOV UR6, UR7 ;  /* 0x0000000700067c82 */ /* 0x000fe20008000000 */
[----:B------:R-:W-:Y:S01]  /*59f0*/  UMOV UR5, UR13 ;  /* 0x0000000d00057c82 */ /* 0x000fe20008000000 */
[----:B------:R-:W-:Y:S02]  /*5a00*/  @UP2 USHF.R.U32.HI UR4, URZ, UR47, UR6 ;  /* 0x0000002fff042299 */ /* 0x000fe40008011606 */
[----:B------:R-:W-:Y:S02]  /*5a10*/  USHF.R.U32.HI UR5, URZ, UR57, UR5 ;  /* 0x00000039ff057299 */ /* 0x000fe40008011605 */
[----:B------:R-:W-:Y:S02]  /*5a20*/  UIMAD UR4, UR39, UR4, URZ ;  /* 0x00000004270472a4 */ /* 0x000fe4000f8e02ff */
[----:B------:R-:W-:Y:S02]  /*5a30*/  USEL UR5, UR37, UR5, !UP1 ;  /* 0x0000000525057287 */ /* 0x000fe4000c800000 */
[----:B------:R-:W-:Y:S01]  /*5a40*/  UISETP.GE.AND UP0, UPT, UR8, UR4, UPT ;  /* 0x000000040800728c */ /* 0x000fe2000bf06270 */
[----:B------:R-:W-:Y:S01]  /*5a50*/  UMOV UR6, UR11 ;  /* 0x0000000b00067c82 */ /* 0x000fe20008000000 */
[----:B------:R-:W-:Y:S02]  /*5a60*/  UIMAD.WIDE.U32 UR10, UR8, UR46, URZ ;  /* 0x0000002e080a72a5 */ /* 0x000fe4000f8e00ff */
[----:B------:R-:W-:Y:S04]  /*5a70*/  @UP2 USHF.R.U32.HI UR9, URZ, UR47, UR6 ;  /* 0x0000002fff092299 */ /* 0x000fe80008011606 */
[----:B------:R-:W-:Y:S01]  /*5a80*/  UIMAD UR6, UR39, UR9, URZ ;  /* 0x00000009270672a4 */ /* 0x000fe2000f8e02ff */
[----:B------:R-:W-:Y:S03]  /*5a90*/  UMOV UR4, UR11 ;  /* 0x0000000b00047c82 */ /* 0x000fe60008000000 */
[----:B------:R-:W-:Y:S02]  /*5aa0*/  UISETP.GE.OR UP0, UPT, UR5, UR6, UP0 ;  /* 0x000000060500728c */ /* 0x000fe40008706670 */
[----:B------:R-:W-:Y:S02]  /*5ab0*/  USHF.R.U32.HI UR4, URZ, UR47, UR4 ;  /* 0x0000002fff047299 */ /* 0x000fe40008011604 */
[----:B------:R-:W-:Y:S02]  /*5ac0*/  UIMAD.WIDE.U32 UR6, UR5, UR46, URZ ;  /* 0x0000002e050672a5 */ /* 0x000fe4000f8e00ff */
[----:B------:R-:W-:Y:S02]  /*5ad0*/  USEL UR11, UR8, UR4, !UP2 ;  /* 0x00000004080b7287 */ /* 0x000fe4000d000000 */
[----:B------:R-:W-:Y:S02]  /*5ae0*/  UIADD3 UR6, UPT, UPT, -UR5, URZ, URZ ;  /* 0x000000ff05067290 */ /* 0x000fe4000fffe1ff */
[----:B------:R-:W-:Y:S02]  /*5af0*/  UIADD3 UR10, UPT, UPT, -UR11, URZ, URZ ;  /* 0x000000ff0b0a7290 */ /* 0x000fe4000fffe1ff */
[----:B------:R-:W-:Y:S02]  /*5b00*/  UIMAD UR6, UR48, UR6, UR37 ;  /* 0x00000006300672a4 */ /* 0x000fe4000f8e0225 */
[----:B------:R-:W-:Y:S01]  /*5b10*/  UIMAD UR10, UR39, UR10, UR8 ;  /* 0x0000000a270a72a4 */ /* 0x000fe2000f8e0208 */
[----:B------:R-:W-:Y:S01]  /*5b20*/  @!UP0 UMOV UR4, UR7 ;  /* 0x0000000700048c82 */ /* 0x000fe20008000000 */
[----:B------:R-:W-:Y:S02]  /*5b30*/  UIADD3 UR7, UPT, UPT, -UR8, URZ, URZ ;  /* 0x000000ff08077290 */ /* 0x000fe4000fffe1ff */
[----:B------:R-:W-:Y:S04]  /*5b40*/  @!UP0 USHF.R.U32.HI UR4, URZ, UR47, UR4 ;  /* 0x0000002fff048299 */ /* 0x000fe80008011604 */
[----:B------:R-:W-:Y:S04]  /*5b50*/  @!UP0 USEL UR4, UR5, UR4, !UP2 ;  /* 0x0000000405048287 */ /* 0x000fe8000d000000 */
[----:B------:R-:W-:Y:S02]  /*5b60*/  @!UP0 UIMAD UR9, UR9, UR10, UR4 ;  /* 0x0000000a090982a4 */ /* 0x000fe4000f8e0204 */
[----:B------:R-:W-:Y:S02]  /*5b70*/  @!UP0 UIADD3 UR10, UPT, UPT, UR11, -UR4, URZ ;  /* 0x800000040b0a8290 */ /* 0x000fe4000fffe0ff */
[----:B------:R-:W-:Y:S02]  /*5b80*/  UIMAD UR4, UR58, UR7, UR36 ;  /* 0x000000073a0472a4 */ /* 0x000fe4000f8e0224 */
[----:B------:R-:W-:Y:S03]  /*5b90*/  @!UP0 UIMAD UR8, UR10, UR39, UR5 ;  /* 0x000000270a0882a4 */ /* 0x000fe6000f8e0205 */
[----:B------:R-:W-:Y:S02]  /*5ba0*/  @!UP0 UMOV UR5, UR9 ;  /* 0x0000000900058c82 */ /* 0x000fe40008000000 */
[----:B------:R-:W-:Y:S02]  /*5bb0*/  UIMAD UR37, UR5, UR48, UR6 ;  /* 0x00000030052572a4 */ /* 0x000fe4000f8e0206 */
[----:B------:R-:W-:Y:S11]  /*5bc0*/  UIMAD UR36, UR8, UR58, UR4 ;  /* 0x0000003a082472a4 */ /* 0x000ff6000f8e0204 */
[----:B------:R-:W-:Y:S01]  /*5bd0*/  @!UPT UIADD3 URZ, UPT, UPT, URZ, URZ, URZ ;  /* 0x000000fffffff290 */ /* 0x000fe2000fffe0ff */
.L_x_80:
[----:B------:R-:W-:Y:S01]  /*5be0*/  UISETP.NE.AND UP0, UPT, UR38, 0x1, UPT ;  /* 0x000000012600788c */ /* 0x000fe2000bf05270 */
[----:B------:R-:W-:Y:S01]  /*5bf0*/  @P0 SHF.R.U32.HI R4, RZ, 0x10, R5 ;  /* 0x00000010ff040819 */ /* 0x000fe20000011605 */
[----:B------:R-:W-:Y:S01]  /*5c00*/  USHF.L.U32 UR41, UR24, 0x7, URZ ;  /* 0x0000000718297899 */ /* 0x000fe200080006ff */
[----:B------:R-:W-:Y:S02]  /*5c10*/  BSSY.RECONVERGENT B6, `(.L_x_81) ;  /* 0x0000034000067945 */ /* 0x000fe40003800200 */
[----:B------:R-:W-:Y:S02]  /*5c20*/  @P0 R2UR UR63, R4 ;  /* 0x00000000043f02ca */ /* 0x000fe400000e0000 */
[----:B------:R-:W-:Y:S04]  /*5c30*/  LOP3.LUT P0, RZ, R60, 0x1b0, RZ, 0xc0, !PT ;  /* 0x000001b03cff7812 */ /* 0x000fe8000780c0ff */
[----:B------:R-:W1:Y:S01]  /*5c40*/  @!UP0 LDCU.128 UR12, c[0x0][0xc10] ;  /* 0x00018200ff0c87ac */ /* 0x000e620008000c00 */
[----:B------:R-:W2:Y:S01]  /*5c50*/  @!UP0 LDCU UR5, c[0x0][0xc0c] ;  /* 0x00018180ff0587ac */ /* 0x000ea20008000800 */
[----:B------:R-:W3:Y:S01]  /*5c60*/  @!UP0 LDCU UR10, c[0x0][0xc20] ;  /* 0x00018400ff0a87ac */ /* 0x000ee20008000800 */
[----:B-1----:R-:W-:Y:S02]  /*5c70*/  UIMAD.WIDE.U32 UR8, UR37, UR12, URZ ;  /* 0x0000000c250872a5 */ /* 0x002fe4000f8e00ff */
[----:B------:R-:W-:Y:S02]  /*5c80*/  UIMAD.WIDE.U32 UR6, UR36, UR15, URZ ;  /* 0x0000000f240672a5 */ /* 0x000fe4000f8e00ff */
[----:B------:R-:W-:Y:S03]  /*5c90*/  @!UP0 UISETP.NE.AND UP1, UPT, UR14, 0x1, UPT ;  /* 0x000000010e00888c */ /* 0x000fe6000bf25270 */
[----:B------:R-:W-:Y:S01]  /*5ca0*/  @!UP0 UMOV UR4, UR9 ;  /* 0x0000000900048c82 */ /* 0x000fe20008000000 */
[----:B--2---:R-:W-:Y:S02]  /*5cb0*/  @!UP0 UISETP.NE.AND UP2, UPT, UR5, 0x1, UPT ;  /* 0x000000010500888c */ /* 0x004fe4000bf45270 */
[----:B------:R-:W-:Y:S01]  /*5cc0*/  @!UP0 USHF.R.U32.HI UR4, URZ, UR13, UR4 ;  /* 0x0000000dff048299 */ /* 0x000fe20008011604 */
[----:B------:R-:W-:Y:S02]  /*5cd0*/  @!UP0 UMOV UR6, UR7 ;  /* 0x0000000700068c82 */ /* 0x000fe40008000000 */
[----:B---3--:R-:W-:Y:S02]  /*5ce0*/  @!UP0 USHF.R.U32.HI UR6, URZ, UR10, UR6 ;  /* 0x0000000aff068299 */ /* 0x008fe40008011606 */
[----:B------:R-:W-:Y:S02]  /*5cf0*/  @!UP0 USEL UR7, UR37, UR4, !UP2 ;  /* 0x0000000425078287 */ /* 0x000fe4000d000000 */
[----:B------:R-:W-:Y:S04]  /*5d00*/  @!UP0 USEL UR6, UR36, UR6, !UP1 ;  /* 0x0000000624068287 */ /* 0x000fe8000c800000 */
[----:B------:R-:W-:Y:S02]  /*5d10*/  @!UP0 UIADD3 UR4, UPT, UPT, -UR7, UR6, URZ ;  /* 0x0000000607048290 */ /* 0x000fe4000fffe1ff */
[----:B------:R-:W-:Y:S02]  /*5d20*/  @!UP0 UIADD3 UR6, UPT, UPT, UR7, -UR6, URZ ;  /* 0x8000000607068290 */ /* 0x000fe4000fffe0ff */
[----:B------:R-:W-:Y:S02]  /*5d30*/  @!UP0 UIMAD UR37, UR4, UR5, UR37 ;  /* 0x00000005042582a4 */ /* 0x000fe4000f8e0225 */
[----:B------:R-:W-:Y:S01]  /*5d40*/  @!UP0 UIMAD UR36, UR6, UR14, UR36 ;  /* 0x0000000e062482a4 */ /* 0x000fe2000f8e0224 */
[----:B------:R-:W-:Y:S11]  /*5d50*/  @!P0 BRA `(.L_x_82) ;  /* 0x00000000007c8947 */ /* 0x000ff60003800000 */
[----:B------:R-:W1:Y:S01]  /*5d60*/  LDCU.64 UR8, c[0x4][0x80] ;  /* 0x01001000ff0877ac */ /* 0x000e620008000a00 */
[----:B------:R-:W-:Y:S01]  /*5d70*/  MOV R16, 0x0 ;  /* 0x0000000000107802 */ /* 0x000fe20000000f00 */
[----:B------:R-:W-:Y:S02]  /*5d80*/  HFMA2 R12, -RZ, RZ, 0, 5.9604644775390625e-08 ;  /* 0x00000001ff0c7431 */ /* 0x000fe400000001ff */
[----:B------:R-:W-:Y:S01]  /*5d90*/  IMAD.MOV.U32 R8, RZ, RZ, 0x70 ;  /* 0x00000070ff087424 */ /* 0x000fe200078e00ff */
[----:B------:R2:W3:Y:S01]  /*5da0*/  LDC.64 R14, c[0x4][R16] ;  /* 0x01000000100e7b82 */ /* 0x0004e20000000a00 */
[----:B------:R-:W4:Y:S01]  /*5db0*/  LDCU.64 UR6, c[0x4][0x88] ;  /* 0x01001100ff0677ac */ /* 0x000f220008000a00 */
[----:B------:R-:W-:Y:S01]  /*5dc0*/  IMAD.MOV.U32 R13, RZ, RZ, RZ ;  /* 0x000000ffff0d7224 */ /* 0x000fe200078e00ff */
[----:B------:R-:W2:Y:S01]  /*5dd0*/  LDCU.64 UR4, c[0x4][0x8] ;  /* 0x01000100ff0477ac */ /* 0x000ea20008000a00 */
[----:B-1----:R-:W-:Y:S01]  /*5de0*/  MOV R5, UR9 ;  /* 0x0000000900057c02 */ /* 0x002fe20008000f00 */
[----:B------:R-:W-:Y:S01]  /*5df0*/  IMAD.U32 R4, RZ, RZ, UR8 ;  /* 0x00000008ff047e24 */ /* 0x000fe2000f8e00ff */
[----:B----4-:R-:W-:Y:S01]  /*5e00*/  MOV R7, UR7 ;  /* 0x0000000700077c02 */ /* 0x010fe20008000f00 */
[----:B------:R-:W-:Y:S01]  /*5e10*/  IMAD.U32 R6, RZ, RZ, UR6 ;  /* 0x00000006ff067e24 */ /* 0x000fe2000f8e00ff */
[----:B--2---:R-:W-:Y:S01]  /*5e20*/  MOV R11, UR5 ;  /* 0x00000005000b7c02 */ /* 0x004fe20008000f00 */
[----:B------:R-:W-:Y:S02]  /*5e30*/  IMAD.U32 R10, RZ, RZ, UR4 ;  /* 0x00000004ff0a7e24 */ /* 0x000fe4000f8e00ff */
[----:B------:R-:W-:Y:S07]  /*5e40*/  LEPC R20, `(.L_x_83) ;  /* 0x000000001014794e */ /* 0x000fee0000000000 */
[----:B---3-5:R-:W-:Y:S05]  /*5e50*/  CALL.ABS.NOINC R14 ;  /* 0x000000000e007343 */ /* 0x028fea0003c00000 */
.L_x_83:
[----:B------:R-:W1:Y:S01]  /*5e60*/  LDCU.64 UR8, c[0x4][0x80] ;  /* 0x01001000ff0877ac */ /* 0x000e620008000a00 */
[----:B------:R-:W2:Y:S01]  /*5e70*/  LDC.64 R16, c[0x4][R16] ;  /* 0x0100000010107b82 */ /* 0x000ea20000000a00 */
[----:B------:R-:W-:Y:S02]  /*5e80*/  HFMA2 R12, -RZ, RZ, 0, 5.9604644775390625e-08 ;  /* 0x00000001ff0c7431 */ /* 0x000fe400000001ff */
[----:B------:R-:W-:Y:S02]  /*5e90*/  IMAD.MOV.U32 R8, RZ, RZ, 0x70 ;  /* 0x00000070ff087424 */ /* 0x000fe400078e00ff */
[----:B------:R-:W-:Y:S01]  /*5ea0*/  IMAD.MOV.U32 R13, RZ, RZ, RZ ;  /* 0x000000ffff0d7224 */ /* 0x000fe200078e00ff */
[----:B------:R-:W3:Y:S01]  /*5eb0*/  LDCU.64 UR6, c[0x4][0x88] ;  /* 0x01001100ff0677ac */ /* 0x000ee20008000a00 */
[----:B------:R-:W4:Y:S01]  /*5ec0*/  LDCU.64 UR4, c[0x4][0x8] ;  /* 0x01000100ff0477ac */ /* 0x000f220008000a00 */
[----:B-1----:R-:W-:Y:S02]  /*5ed0*/  MOV R4, UR8 ;  /* 0x0000000800047c02 */ /* 0x002fe40008000f00 */
[----:B------:R-:W-:Y:S02]  /*5ee0*/  MOV R5, UR9 ;  /* 0x0000000900057c02 */ /* 0x000fe40008000f00 */
[----:B---3--:R-:W-:Y:S01]  /*5ef0*/  MOV R7, UR7 ;  /* 0x0000000700077c02 */ /* 0x008fe20008000f00 */
[----:B------:R-:W-:Y:S01]  /*5f00*/  IMAD.U32 R6, RZ, RZ, UR6 ;  /* 0x00000006ff067e24 */ /* 0x000fe2000f8e00ff */
[----:B----4-:R-:W-:Y:S01]  /*5f10*/  MOV R11, UR5 ;  /* 0x00000005000b7c02 */ /* 0x010fe20008000f00 */
[----:B------:R-:W-:Y:S02]  /*5f20*/  IMAD.U32 R10, RZ, RZ, UR4 ;  /* 0x00000004ff0a7e24 */ /* 0x000fe4000f8e00ff */
[----:B------:R-:W-:Y:S07]  /*5f30*/  LEPC R20, `(.L_x_82) ;  /* 0x000000001014794e */ /* 0x000fee0000000000 */
[----:B--2---:R-:W-:Y:S05]  /*5f40*/  CALL.ABS.NOINC R16 ;  /* 0x0000000010007343 */ /* 0x004fea0003c00000 */
.L_x_82:
[----:B------:R-:W-:Y:S05]  /*5f50*/  BSYNC.RECONVERGENT B6 ;  /* 0x0000000000067941 */ /* 0x000fea0003800200 */
.L_x_81:
[----:B------:R-:W-:Y:S02]  /*5f60*/  R2UR UR6, R59 ;  /* 0x000000003b0672ca */ /* 0x000fe400000e0000 */
[----:B------:R-:W-:Y:S02]  /*5f70*/  R2UR UR5, R54 ;  /* 0x00000000360572ca */ /* 0x000fe400000e0000 */
[----:B------:R-:W-:Y:S02]  /*5f80*/  R2UR UR4, R53 ;  /* 0x00000000350472ca */ /* 0x000fe400000e0000 */
[----:B------:R-:W-:Y:S02]  /*5f90*/  ISETP.NE.U32.AND P4, PT, R42, RZ, PT ;  /* 0x000000ff2a00720c */ /* 0x000fe40003f85070 */
[----:B------:R-:W-:Y:S02]  /*5fa0*/  ISETP.NE.U32.AND P2, PT, RZ, UR54, PT ;  /* 0x00000036ff007c0c */ /* 0x000fe4000bf45070 */
[----:B------:R-:W-:Y:S02]  /*5fb0*/  ISETP.NE.AND.EX P4, PT, R43, RZ, PT, P4 ;  /* 0x000000ff2b00720c */ /* 0x000fe40003f85340 */
[----:B------:R-:W-:Y:S01]  /*5fc0*/  ISETP.NE.AND.EX P2, PT, RZ, UR55, PT, P2 ;  /* 0x00000037ff007c0c */ /* 0x000fe2000bf45320 */
[----:B------:R-:W-:Y:S02]  /*5fd0*/  UISETP.NE.AND UP2, UPT, UR6, URZ, UPT ;  /* 0x000000ff0600728c */ /* 0x000fe4000bf45270 */
[----:B------:R-:W-:Y:S04]  /*5fe0*/  UISETP.NE.U32.AND UP0, UPT, UR5, URZ, UPT ;  /* 0x000000ff0500728c */ /* 0x000fe8000bf05070 */
[----:B------:R-:W-:Y:S01]  /*5ff0*/  UISETP.NE.AND.EX UP1, UPT, UR4, URZ, UPT, UP0 ;  /* 0x000000ff0400728c */ /* 0x000fe2000bf25300 */
[----:B------:R-:W-:Y:S01]  /*6000*/  PLOP3.LUT P1, PT, PT, PT, UP2, 0x80, 0x8 ;  /* 0x000000000008781c */ /* 0x000fe20003f2f028 */
[----:B------:R-:W-:Y:S03]  /*6010*/  UPLOP3.LUT UP0, UPT, UPT, UPT, UPT, 0x40, 0x4 ;  /* 0x000000000004789c */ /* 0x000fe60003f0e870 */
[----:B------:R-:W-:Y:S06]  /*6020*/  @UP2 UPLOP3.LUT UP0, UPT, UPT, UPT, UP1, 0x80, 0x8 ;  /* 0x000000000008289c */ /* 0x000fec0003f0f010 */
[----:B------:R-:W-:Y:S01]  /*6030*/  PLOP3.LUT P0, PT, PT, PT, UP0, 0x80, 0x8 ;  /* 0x000000000008781c */ /* 0x000fe20003f0f008 */
[----:B------:R-:W-:Y:S01]  /*6040*/  @!UPT UIADD3 URZ, UPT, UPT, URZ, URZ, URZ ;  /* 0x000000fffffff290 */ /* 0x000fe2000fffe0ff */
[----:B------:R-:W-:Y:S11]  /*6050*/  BRA.U !UP1, `(.L_x_84) ;  /* 0x0000000109407547 */ /* 0x000ff6000b800000 */
[----:B------:R-:W-:Y:S01]  /*6060*/  UISETP.NE.U32.AND UP0, UPT, UR54, URZ, UPT ;  /* 0x000000ff3600728c */ /* 0x000fe2000bf05070 */
[----:B------:R-:W-:Y:S01]  /*6070*/  R2UR UR6, R54 ;  /* 0x00000000360672ca */ /* 0x000fe200000e0000 */
[----:B------:R-:W1:Y:S01]  /*6080*/  LDCU.64 UR8, c[0x0][0x358] ;  /* 0x00006b00ff0877ac */ /* 0x000e620008000a00 */
[----:B------:R-:W-:Y:S02]  /*6090*/  HFMA2 R51, -RZ, RZ, 0, 5.9604644775390625e-08 ;  /* 0x00000001ff337431 */ /* 0x000fe400000001ff */
[----:B------:R-:W-:Y:S01]  /*60a0*/  IMAD.MOV.U32 R0, RZ, RZ, 0x1 ;  /* 0x00000001ff007424 */ /* 0x000fe200078e00ff */
[----:B------:R-:W-:Y:S06]  /*60b0*/  UISETP.NE.AND.EX UP0, UPT, UR55, URZ, UPT, UP0 ;  /* 0x000000ff3700728c */ /* 0x000fec000bf05300 */
[----:B------:R-:W-:Y:S05]  /*60c0*/  PLOP3.LUT P3, PT, PT, PT, UP0, 0x80, 0x8 ;  /* 0x000000000008781c */ /* 0x000fea0003f6f008 */
[----:B------:R-:W2:Y:S01]  /*60d0*/  @UP0 LDCU.64 UR4, c[0x0][0x988] ;  /* 0x00013100ff0407ac */ /* 0x000ea20008000a00 */
[----:B------:R-:W-:Y:S07]  /*60e0*/  @UP0 UIMAD UR6, UR52, UR6, URZ ;  /* 0x00000006340602a4 */ /* 0x000fee000f8e02ff */
[----:B------:R-:W-:Y:S01]  /*60f0*/  @!P3 PRMT R51, R0, 0x7610, R51 ;  /* 0x000076100033b816 */ /* 0x000fe20000000033 */
[----:B--2---:R-:W-:Y:S06]  /*6100*/  @UP0 UIMAD.WIDE UR4, UR6, 0x4, UR4 ;  /* 0x00000004060408a5 */ /* 0x004fec000f8e0204 */
[----:B------:R-:W-:Y:S02]  /*6110*/  IMAD.U32 R4, RZ, RZ, UR4 ;  /* 0x00000004ff047e24 */ /* 0x000fe4000f8e00ff */
[----:B------:R-:W-:Y:S03]  /*6120*/  IMAD.U32 R5, RZ, RZ, UR5 ;  /* 0x00000005ff057e24 */ /* 0x000fe6000f8e00ff */
[----:B------:R-:W2:Y:S02]  /*6130*/  @!UP0 LDCU UR4, c[0x0][0x980] ;  /* 0x00013000ff0487ac */ /* 0x000ea40008000800 */
[----:B-1---5:R1:W5:Y:S02]  /*6140*/  @P3 LDG.E R27, desc[UR8][R4.64] ;  /* 0x00000008041b3981 */ /* 0x022364000c1e1900 */
[----:B-12---:R-:W-:Y:S02]  /*6150*/  @!P3 MOV R27, UR4 ;  /* 0x00000004001bbc02 */ /* 0x006fe40008000f00 */
.L_x_84:
[----:B------:R-:W-:Y:S05]  /*6160*/  @!P4 BRA `(.L_x_85) ;  /* 0x000000000024c947 */ /* 0x000fea0003800000 */
[----:B------:R-:W-:Y:S01]  /*6170*/  ISETP.NE.U32.AND P3, PT, R40, RZ, PT ;  /* 0x000000ff2800720c */ /* 0x000fe20003f65070 */
[----:B------:R-:W1:Y:S03]  /*6180*/  LDCU.64 UR4, c[0x0][0x358] ;  /* 0x00006b00ff0477ac */ /* 0x000e660008000a00 */
[----:B------:R-:W-:Y:S11]  /*6190*/  ISETP.NE.AND.EX P3, PT, R41, RZ, PT, P3 ;  /* 0x000000ff2900720c */ /* 0x000ff60003f65330 */
[----:B------:R-:W-:Y:S02]  /*61a0*/  @!UPT UIADD3 URZ, UPT, UPT, URZ, URZ, URZ ;  /* 0x000000fffffff290 */ /* 0x000fe4000fffe0ff */
[----:B------:R-:W2:Y:S01]  /*61b0*/  @P3 LDC.64 R4, c[0x0][0x9a8] ;  /* 0x00026a00ff043b82 */ /* 0x000ea20000000a00 */
[----:B------:R-:W-:Y:S04]  /*61c0*/  @P3 IMAD R0, R42, UR52, RZ ;  /* 0x000000342a003c24 */ /* 0x000fe8000f8e02ff */
[----:B--2---:R-:W-:Y:S05]  /*61d0*/  @P3 IMAD.WIDE R4, R0, 0x4, R4 ;  /* 0x0000000400043825 */ /* 0x004fea00078e0204 */
[----:B-1---5:R1:W5:Y:S02]  /*61e0*/  @P3 LDG.E R24, desc[UR4][R4.64] ;  /* 0x0000000404183981 */ /* 0x022364000c1e1900 */
[----:B-1----:R-:W2:Y:S02]  /*61f0*/  @!P3 LDC R24, c[0x0][0x9a0] ;  /* 0x00026800ff18bb82 */ /* 0x002ea40000000800 */
.L_x_85:
[----:B-----5:R-:W-:Y:S01]  /*6200*/  FSETP.NEU.AND P3, PT, R27, RZ, PT ;  /* 0x000000ff1b00720b */ /* 0x020fe20003f6d000 */
[----:B------:R-:W1:Y:S01]  /*6210*/  LDCU.128 UR12, c[0x0][0xb90] ;  /* 0x00017200ff0c77ac */ /* 0x000e620008000c00 */
[----:B------:R-:W-:Y:S01]  /*6220*/  SEL R3, RZ, 0xffffffff, P2 ;  /* 0xffffffffff037807 */ /* 0x000fe20001000000 */
[----:B------:R-:W-:Y:S01]  /*6230*/  IMAD.SHL.U32 R72, R49, 0x2, RZ ;  /* 0x0000000231487824 */ /* 0x000fe200078e00ff */
[----:B------:R-:W-:Y:S01]  /*6240*/  @P1 LOP3.LUT P2, RZ, R51, 0xff, RZ, 0xc0, !PT ;  /* 0x000000ff33ff1812 */ /* 0x000fe2000784c0ff */
[----:B------:R-:W-:Y:S01]  /*6250*/  BSSY B1, `(.L_x_86) ;  /* 0x000004e000017945 */ /* 0x000fe20003800000 */
[----:B------:R-:W-:Y:S01]  /*6260*/  @P1 SEL R0, RZ, 0xffffffff, P3 ;  /* 0xffffffffff001807 */ /* 0x000fe20001800000 */
[----:B------:R-:W-:Y:S01]  /*6270*/  VIADD R69, R72, UR49 ;  /* 0x0000003148457c36 */ /* 0x000fe20008000000 */
[----:B------:R-:W-:Y:S01]  /*6280*/  LOP3.LUT R48, R48, 0x1, RZ, 0x3c, !PT ;  /* 0x0000000130307812 */ /* 0x000fe200078e3cff */
[----:B------:R-:W3:Y:S01]  /*6290*/  LDCU UR11, c[0x0][0xba0] ;  /* 0x00017400ff0b77ac */ /* 0x000ee20008000800 */
[----:B------:R-:W-:Y:S01]  /*62a0*/  @P0 SEL R0, R3, R0, !P2 ;  /* 0x0000000003000207 */ /* 0x000fe20005000000 */
[----:B------:R-:W-:Y:S01]  /*62b0*/  IMAD.MOV.U32 R73, RZ, RZ, 0x1 ;  /* 0x00000001ff497424 */ /* 0x000fe200078e00ff */
[----:B------:R-:W-:Y:S01]  /*62c0*/  LEA R70, R22, UR49, 0x3 ;  /* 0x0000003116467c11 */ /* 0x000fe2000f8e18ff */
[----:B------:R-:W-:Y:S01]  /*62d0*/  USHF.L.U32 UR8, UR51, 0x6, URZ ;  /* 0x0000000633087899 */ /* 0x000fe200080006ff */
[----:B------:R-:W-:Y:S01]  /*62e0*/  @P1 LOP3.LUT R0, R0, 0x1, RZ, 0xc0, !PT ;  /* 0x0000000100001812 */ /* 0x000fe200078ec0ff */
[----:B------:R-:W-:Y:S01]  /*62f0*/  IMAD.IADD R25, R23, 0x1, R2 ;  /* 0x0000000117197824 */ /* 0x000fe200078e0202 */
[----:B------:R-:W-:Y:S01]  /*6300*/  R2UR UR4, R57 ;  /* 0x00000000390472ca */ /* 0x000fe200000e0000 */
[----:B------:R-:W-:Y:S01]  /*6310*/  IMAD.MOV.U32 R71, RZ, RZ, RZ ;  /* 0x000000ffff477224 */ /* 0x000fe200078e00ff */
[----:B------:R-:W-:Y:S01]  /*6320*/  ISETP.NE.U32.OR P5, PT, R0, 0x1, !P1 ;  /* 0x000000010000780c */ /* 0x000fe20004fa5470 */
[----:B------:R-:W-:Y:S01]  /*6330*/  IMAD.U32 R65, RZ, RZ, UR8 ;  /* 0x00000008ff417e24 */ /* 0x000fe2000f8e00ff */
[----:B------:R-:W-:Y:S02]  /*6340*/  R2UR UR6, R56 ;  /* 0x00000000380672ca */ /* 0x000fe400000e0000 */
[----:B------:R-:W-:Y:S02]  /*6350*/  CS2R R38, SRZ ;  /* 0x0000000000267805 */ /* 0x000fe4000001ff00 */
[----:B------:R-:W-:Y:S02]  /*6360*/  R2UR UR10, R58 ;  /* 0x000000003a0a72ca */ /* 0x000fe400000e0000 */
[----:B------:R-:W-:Y:S02]  /*6370*/  CS2R R36, SRZ ;  /* 0x0000000000247805 */ /* 0x000fe4000001ff00 */
[----:B------:R-:W-:Y:S02]  /*6380*/  R2UR UR9, R55 ;  /* 0x00000000370972ca */ /* 0x000fe400000e0000 */
[----:B------:R-:W-:Y:S02]  /*6390*/  CS2R R30, SRZ ;  /* 0x00000000001e7805 */ /* 0x000fe4000001ff00 */
[----:B------:R-:W-:Y:S02]  /*63a0*/  PLOP3.LUT P2, PT, PT, PT, UP1, 0x80, 0x8 ;  /* 0x000000000008781c */ /* 0x000fe40003f4f018 */
[----:B------:R-:W-:Y:S02]  /*63b0*/  CS2R R28, SRZ ;  /* 0x00000000001c7805 */ /* 0x000fe4000001ff00 */
[----:B------:R-:W-:Y:S01]  /*63c0*/  LOP3.LUT P4, R66, R51, 0xff, RZ, 0xc0, !PT ;  /* 0x000000ff33427812 */ /* 0x000fe2000788c0ff */
[----:B------:R-:W-:Y:S01]  /*63d0*/  UIMAD.WIDE.U32 UR4, UR8, UR4, URZ ;  /* 0x00000004080472a5 */ /* 0x000fe2000f8e00ff */
[----:B------:R-:W-:Y:S01]  /*63e0*/  SEL R4, RZ, 0xffffffff, P3 ;  /* 0xffffffffff047807 */ /* 0x000fe20001800000 */
[----:B------:R-:W-:Y:S01]  /*63f0*/  IMAD.IADD R68, R61, 0x1, R69 ;  /* 0x000000013d447824 */ /* 0x000fe200078e0245 */
[----:B------:R-:W-:Y:S01]  /*6400*/  @P5 SHF.L.U32 R0, R48, 0x1f, RZ ;  /* 0x0000001f30005819 */ /* 0x000fe200000006ff */
[----:B------:R-:W-:Y:S01]  /*6410*/  USHF.R.U32.HI UR5, URZ, UR6, UR5 ;  /* 0x00000006ff057299 */ /* 0x000fe20008011605 */
[----:B------:R-:W-:Y:S01]  /*6420*/  P2R R67, PR, RZ, 0x20 ;  /* 0x00000020ff437803 */ /* 0x000fe20000000000 */
[----:B------:R-:W-:Y:S01]  /*6430*/  UISETP.NE.AND UP0, UPT, UR10, 0x1, UPT ;  /* 0x000000010a00788c */ /* 0x000fe2000bf05270 */
[----:B------:R4:W2:Y:S03]  /*6440*/  @P5 SYNCS.PHASECHK.TRANS64.TRYWAIT P1, [UR49+0x80], R0 ;  /* 0x00008000ff0055a7 */ /* 0x0008a60008021131 */
[----:B------:R-:W-:Y:S01]  /*6450*/  USEL UR5, UR8, UR5, !UP0 ;  /* 0x0000000508057287 */ /* 0x000fe2000c000000 */
[----:B------:R-:W-:Y:S01]  /*6460*/  @P2 SEL R4, R3, R4, !P4 ;  /* 0x0000000403042207 */ /* 0x000fe20006000000 */
[----:B------:R-:W-:Y:S03]  /*6470*/  UISETP.NE.AND UP0, UPT, UR9, 0x1, UPT ;  /* 0x000000010900788c */ /* 0x000fe6000bf05270 */
[----:B------:R-:W-:Y:S01]  /*6480*/  LOP3.LUT R4, R4, 0x1, RZ, 0xc0, !PT ;  /* 0x0000000104047812 */ /* 0x000fe200078ec0ff */
[----:B------:R-:W-:Y:S02]  /*6490*/  IMAD R6, RZ, RZ, -UR5 ;  /* 0x80000005ff067e24 */ /* 0x000fe4000f8e02ff */
[----:B------:R-:W-:Y:S02]  /*64a0*/  IMAD.U32 R64, RZ, RZ, UR5 ;  /* 0x00000005ff407e24 */ /* 0x000fe4000f8e00ff */
[----:B------:R-:W-:Y:S01]  /*64b0*/  IMAD R65, R6, UR10, R65 ;  /* 0x0000000a06417c24 */ /* 0x000fe2000f8e0241 */
[----:B----4-:R-:W-:Y:S04]  /*64c0*/  SHF.L.U32 R0, R47, 0x1f, RZ ;  /* 0x0000001f2f007819 */ /* 0x010fe800000006ff */
[----:B------:R4:W4:Y:S01]  /*64d0*/  SYNCS.PHASECHK.TRANS64.TRYWAIT P0, [R70+URZ+0xe0], R0 ;  /* 0x0000e000460075a7 */ /* 0x00092200080011ff */
[----:B-1----:R-:W-:Y:S07]  /*64e0*/  UIMAD.WIDE.U32 UR6, UR5, UR12, URZ ;  /* 0x0000000c050672a5 */ /* 0x002fee000f8e00ff */
[----:B------:R-:W-:Y:S02]  /*64f0*/  UMOV UR4, UR7 ;  /* 0x0000000700047c82 */ /* 0x000fe40008000000 */
[----:B------:R-:W-:Y:S04]  /*6500*/  USHF.R.U32.HI UR4, URZ, UR13, UR4 ;  /* 0x0000000dff047299 */ /* 0x000fe80008011604 */
[----:B------:R-:W-:Y:S02]  /*6510*/  USEL UR4, UR5, UR4, !UP0 ;  /* 0x0000000405047287 */ /* 0x000fe4000c000000 */
[----:B------:R-:W-:Y:S02]  /*6520*/  UISETP.NE.AND UP0, UPT, UR14, 0x1, UPT ;  /* 0x000000010e00788c */ /* 0x000fe4000bf05270 */
[----:B------:R-:W-:Y:S02]  /*6530*/  UIMAD.WIDE.U32 UR6, UR4, UR15, URZ ;  /* 0x0000000f040672a5 */ /* 0x000fe4000f8e00ff */
[----:B------:R-:W-:Y:S02]  /*6540*/  IMAD.U32 R63, RZ, RZ, UR4 ;  /* 0x00000004ff3f7e24 */ /* 0x000fe4000f8e00ff */
[----:B------:R-:W-:Y:S01]  /*6550*/  PLOP3.LUT P2, PT, PT, PT, UP0, 0x80, 0x8 ;  /* 0x000000000008781c */ /* 0x000fe20003f4f008 */
[----:B------:R-:W-:Y:S02]  /*6560*/  IMAD R5, RZ, RZ, -UR4 ;  /* 0x80000004ff057e24 */ /* 0x000fe4000f8e02ff */
[----:B------:R-:W-:Y:S01]  /*6570*/  UMOV UR6, UR7 ;  /* 0x0000000700067c82 */ /* 0x000fe20008000000 */
[----:B------:R-:W-:Y:S01]  /*6580*/  IMAD.U32 R62, RZ, RZ, UR4 ;  /* 0x00000004ff3e7e24 */ /* 0x000fe2000f8e00ff */
[----:B---3--:R-:W-:Y:S01]  /*6590*/  USHF.R.U32.HI UR6, URZ, UR11, UR6 ;  /* 0x0000000bff067299 */ /* 0x008fe20008011606 */
[----:B------:R-:W-:Y:S05]  /*65a0*/  IMAD R64, R5, UR9, R64 ;  /* 0x0000000905407c24 */ /* 0x000fea000f8e0240 */
[----:B------:R-:W-:Y:S02]  /*65b0*/  SEL R63, R63, UR6, !P2 ;  /* 0x000000063f3f7c07 */ /* 0x000fe4000d000000 */
[----:B------:R-:W-:Y:S03]  /*65c0*/  ISETP.NE.U32.AND P2, PT, R4, 0x1, PT ;  /* 0x000000010400780c */ /* 0x000fe60003f45070 */
[----:B------:R-:W-:Y:S01]  /*65d0*/  IMAD.MOV R3, RZ, RZ, -R63 ;  /* 0x000000ffff037224 */ /* 0x000fe200078e0a3f */
[----:B------:R-:W-:Y:S03]  /*65e0*/  P2R R74, PR, RZ, 0x4 ;  /* 0x00000004ff4a7803 */ /* 0x000fe60000000000 */
[----:B------:R-:W-:Y:S01]  /*65f0*/  IMAD R62, R3, UR14, R62 ;  /* 0x0000000e033e7c24 */ /* 0x000fe2000f8e023e */
[----:B--2---:R-:W-:Y:S01]  /*6600*/  @P5 SEL R73, RZ, 0x1, !P1 ;  /* 0x00000001ff495807 */ /* 0x004fe20004800000 */
[----:B------:R-:W-:Y:S06]  /*6610*/  @!P5 BRA `(.L_x_87) ;  /* 0x000000000044d947 */ /* 0x000fec0003800000 */
[----:B------:R-:W-:Y:S01]  /*6620*/  IMAD.MOV.U32 R38, RZ, RZ, RZ ;  /* 0x000000ffff267224 */ /* 0x000fe200078e00ff */
[----:B------:R-:W-:Y:S01]  /*6630*/  ISETP.NE.AND P1, PT, R73, RZ, PT ;  /* 0x000000ff4900720c */ /* 0x000fe20003f25270 */
[----:B------:R-:W-:Y:S01]  /*6640*/  BSSY B0, `(.L_x_88) ;  /* 0x0000008000007945 */ /* 0x000fe20003800000 */
[----:B------:R-:W-:Y:S02]  /*6650*/  CS2R R30, SRZ ;  /* 0x00000000001e7805 */ /* 0x000fe4000001ff00 */
[----:B------:R-:W-:Y:S02]  /*6660*/  CS2R R28, SRZ ;  /* 0x00000000001c7805 */ /* 0x000fe4000001ff00 */
[----:B------:R-:W-:Y:S07]  /*6670*/  CS2R R36, SRZ ;  /* 0x0000000000247805 */ /* 0x000fee000001ff00 */
[----:B------:R-:W-:Y:S05]  /*6680*/  @P1 BRA `(.L_x_89) ;  /* 0x00000000000c1947 */ /* 0x000fea0003800000 */
[----:B------:R-:W-:Y:S04]  /*6690*/  SHF.L.U32 R3, R48, 0x1f, RZ ;  /* 0x0000001f30037819 */ /* 0x000fe800000006ff */
[----:B------:R-:W1:Y:S02]  /*66a0*/  SYNCS.PHASECHK.TRANS64.TRYWAIT P1, [UR49+0x80], R3 ;  /* 0x00008003ff0075a7 */ /* 0x000e640008021131 */
[----:B-1----:R-:W-:Y:S05]  /*66b0*/  @!P1 BRA `(.L_x_90) ;  /* 0x0000002c00d09947 */ /* 0x002fea0003800000 */
.L_x_89:
[----:B------:R-:W-:Y:S05]  /*66c0*/  BSYNC B0 ;  /* 0x0000000000007941 */ /* 0x000fea0003800000 */
.L_x_88:
[----:B------:R-:W-:Y:S01]  /*66d0*/  ISETP.NE.AND P1, PT, R74, RZ, PT ;  /* 0x000000ff4a00720c */ /* 0x000fe20003f25270 */
[----:B------:R-:W-:Y:S11]  /*66e0*/  HFMA2 R71, -RZ, RZ, 0, 5.9604644775390625e-08 ;  /* 0x00000001ff477431 */ /* 0x000ff600000001ff */
[----:B------:R-:W-:Y:S01]  /*66f0*/  @!UPT UIADD3 URZ, UPT, UPT, URZ, URZ, URZ ;  /* 0x000000fffffff290 */ /* 0x000fe2000fffe0ff */
[----:B------:R-:W-:Y:S05]  /*6700*/  @P1 WARPSYNC.ALL ;  /* 0x0000000000001948 */ /* 0x000fea0003800000 */
[----:B------:R2:W3:Y:S04]  /*6710*/  @P1 LDSM.16.M88.4 R28, [R72+UR49+0x200] ;  /* 0x00020031481c183b */ /* 0x0004e80008000200 */
[----:B------:R2:W1:Y:S02]  /*6720*/  @P1 LDSM.16.M88.4 R36, [R68+0x200] ;  /* 0x000200004424183b */ /* 0x0004640000000200 */
.L_x_87:
[----:B------:R-:W-:Y:S05]  /*6730*/  BSYNC B1 ;  /* 0x0000000000017941 */ /* 0x000fea0003800000 */
.L_x_86:
[----:B-1----:R-:W-:Y:S04]  /*6740*/  SHF.R.U32.HI R2, RZ, 0x15, R25 ;  /* 0x00000015ff027819 */ /* 0x002fe80000011619 */
[----:B------:R-:W-:Y:S01]  /*6750*/  LOP3.LUT P1, RZ, R2, 0x3, R52, 0x48, !PT ;  /* 0x0000000302ff7812 */ /* 0x000fe20007824834 */
[----:B------:R-:W-:Y:S01]  /*6760*/  @!UPT UIADD3 URZ, UPT, UPT, URZ, URZ, URZ ;  /* 0x000000fffffff290 */ /* 0x000fe2000fffe0ff */
[----:B----4-:R-:W-:Y:S11]  /*6770*/  @P0 BRA `(.L_x_91) ;  /* 0x0000000000080947 */ /* 0x010ff60003800000 */
[----:B------:R-:W1:Y:S02]  /*6780*/  SYNCS.PHASECHK.TRANS64.TRYWAIT P0, [R70+URZ+0xe0], R0 ;  /* 0x0000e000460075a7 */ /* 0x000e6400080011ff */
[----:B-1----:R-:W-:Y:S05]  /*6790*/  @!P0 BRA `(.L_x_92) ;  /* 0x0000002c00b08947 */ /* 0x002fea0003800000 */
.L_x_91:
[----:B------:R-:W-:Y:S05]  /*67a0*/  @!P1 BRA `(.L_x_93) ;  /* 0x0000000000409947 */ /* 0x000fea0003800000 */
[----:B------:R-:W4:Y:S01]  /*67b0*/  LDCU.64 UR8, c[0x4][0x70] ;  /* 0x01000e00ff0877ac */ /* 0x000f220008000a00 */
[----:B------:R-:W-:Y:S01]  /*67c0*/  MOV R3, 0x0 ;  /* 0x0000000000037802 */ /* 0x000fe20000000f00 */
[----:B------:R-:W-:Y:S02]  /*67d0*/  HFMA2 R12, -RZ, RZ, 0, 5.9604644775390625e-08 ;  /* 0x00000001ff0c7431 */ /* 0x000fe400000001ff */
[----:B------:R-:W-:Y:S02]  /*67e0*/  IMAD.MOV.U32 R8, RZ, RZ, 0x192 ;  /* 0x00000192ff087424 */ /* 0x000fe400078e00ff */
[----:B------:R-:W-:Y:S01]  /*67f0*/  IMAD.MOV.U32 R13, RZ, RZ, RZ ;  /* 0x000000ffff0d7224 */ /* 0x000fe200078e00ff */
[----:B------:R-:W5:Y:S01]  /*6800*/  LDCU.64 UR6, c[0x4][0x78] ;  /* 0x01000f00ff0677ac */ /* 0x000f620008000a00 */
[----:B------:R-:W1:Y:S01]  /*6810*/  LDC.64 R2, c[0x4][R3] ;  /* 0x0100000003027b82 */ /* 0x000e620000000a00 */
[----:B------:R-:W2:Y:S01]  /*6820*/  LDCU.64 UR4, c[0x4][0x10] ;  /* 0x01000200ff0477ac */ /* 0x000ea20008000a00 */
[----:B----4-:R-:W-:Y:S01]  /*6830*/  MOV R5, UR9 ;  /* 0x0000000900057c02 */ /* 0x010fe20008000f00 */
[----:B------:R-:W-:Y:S01]  /*6840*/  IMAD.U32 R4, RZ, RZ, UR8 ;  /* 0x00000008ff047e24 */ /* 0x000fe2000f8e00ff */
[----:B-----5:R-:W-:Y:S01]  /*6850*/  MOV R7, UR7 ;  /* 0x0000000700077c02 */ /* 0x020fe20008000f00 */
[----:B------:R-:W-:Y:S01]  /*6860*/  IMAD.U32 R6, RZ, RZ, UR6 ;  /* 0x00000006ff067e24 */ /* 0x000fe2000f8e00ff */
[----:B--2---:R-:W-:Y:S01]  /*6870*/  MOV R11, UR5 ;  /* 0x00000005000b7c02 */ /* 0x004fe20008000f00 */
[----:B------:R-:W-:Y:S02]  /*6880*/  IMAD.U32 R10, RZ, RZ, UR4 ;  /* 0x00000004ff0a7e24 */ /* 0x000fe4000f8e00ff */
[----:B------:R-:W-:Y:S07]  /*6890*/  LEPC R20, `(.L_x_93) ;  /* 0x000000001014794e */ /* 0x000fee0000000000 */
[----:B-1-3--:R-:W-:Y:S05]  /*68a0*/  CALL.ABS.NOINC R2 ;  /* 0x0000000002007343 */ /* 0x00afea0003c00000 */
.L_x_93:
[----:B------:R-:W-:Y:S05]  /*68b0*/  WARPSYNC.ALL ;  /* 0x0000000000007948 */ /* 0x000fea0003800000 */
[----:B------:R-:W-:Y:S01]  /*68c0*/  R2UR UR4, R25 ;  /* 0x00000000190472ca */ /* 0x000fe200000e0000 */
[--C-:B---3--:R-:W-:Y:S01]  /*68d0*/  HADD2.F32 R20, -RZ, R28.reuse.H0_H0 ;  /* 0x2000001cff147230 */ /* 0x108fe20000004100 */
[----:B------:R-:W-:Y:S01]  /*68e0*/  ISETP.NE.AND P0, PT, R50, RZ, PT ;  /* 0x000000ff3200720c */ /* 0x000fe20003f05270 */
[----:B------:R-:W-:Y:S01]  /*68f0*/  HADD2.F32 R21, -RZ, R28.H1_H1 ;  /* 0x3000001cff157230 */ /* 0x000fe20000004100 */
[----:B------:R-:W-:Y:S01]  /*6900*/  BSSY.RECONVERGENT B0, `(.L_x_94) ;  /* 0x000004f000007945 */ /* 0x000fe20003800200 */
[--C-:B------:R-:W-:Y:S08]  /*6910*/  HADD2.F32 R26, -RZ, R29.reuse.H0_H0 ;  /* 0x2000001dff1a7230 */ /* 0x100ff00000004100 */
[----:B------:R-:W1:Y:S02]  /*6920*/  LDTM.16dp256bit.x4 R4, tmem[UR4] ;  /* 0x00000004000479ee */ /* 0x000e640008120000 */
[C---:B-1----:R-:W-:Y:S01]  /*6930*/  FMUL R0, R24.reuse, R4 ;  /* 0x0000000418007220 */ /* 0x042fe20000400000 */
[C---:B------:R-:W-:Y:S01]  /*6940*/  FMUL R4, R24.reuse, R8 ;  /* 0x0000000818047220 */ /* 0x040fe20000400000 */
[C---:B------:R-:W-:Y:S01]  /*6950*/  FMUL R8, R24.reuse, R12 ;  /* 0x0000000c18087220 */ /* 0x040fe20000400000 */
[C---:B------:R-:W-:Y:S01]  /*6960*/  FMUL R2, R24.reuse, R5 ;  /* 0x0000000518027220 */ /* 0x040fe20000400000 */
[C---:B------:R-:W-:Y:S01]  /*6970*/  FFMA R0, R27.reuse, R20, R0 ;  /* 0x000000141b007223 */ /* 0x040fe20000000000 */
[C---:B------:R-:W-:Y:S01]  /*6980*/  FMUL R12, R24.reuse, R16 ;  /* 0x00000010180c7220 */ /* 0x040fe20000400000 */
[C---:B------:R-:W-:Y:S01]  /*6990*/  FMUL R3, R24.reuse, R6 ;  /* 0x0000000618037220 */ /* 0x040fe20000400000 */
[----:B------:R-:W-:Y:S02]  /*69a0*/  HADD2.F32 R16, -RZ, R29.H1_H1 ;  /* 0x3000001dff107230 */ /* 0x000fe40000004100 */
[C---:B------:R-:W-:Y:S01]  /*69b0*/  FFMA R2, R27.reuse, R21, R2 ;  /* 0x000000151b027223 */ /* 0x040fe20000000002 */
[C---:B------:R-:W-:Y:S01]  /*69c0*/  FMUL R7, R24.reuse, R7 ;  /* 0x0000000718077220 */ /* 0x040fe20000400000 */
[C---:B------:R-:W-:Y:S01]  /*69d0*/  FMUL R5, R24.reuse, R9 ;  /* 0x0000000918057220 */ /* 0x040fe20000400000 */
[C---:B------:R-:W-:Y:S01]  /*69e0*/  FFMA R3, R27.reuse, R26, R3 ;  /* 0x0000001a1b037223 */ /* 0x040fe20000000003 */
[C---:B------:R-:W-:Y:S01]  /*69f0*/  FMUL R9, R24.reuse, R13 ;  /* 0x0000000d18097220 */ /* 0x040fe20000400000 */
[----:B------:R-:W-:Y:S01]  /*6a00*/  FFMA R7, R27, R16, R7 ;  /* 0x000000101b077223 */ /* 0x000fe20000000007 */
[--C-:B------:R-:W-:Y:S02]  /*6a10*/  HADD2.F32 R16, -RZ, R30.reuse.H1_H1 ;  /* 0x3000001eff107230 */ /* 0x100fe40000004100 */
[C---:B------:R-:W-:Y:S01]  /*6a20*/  FMUL R6, R24.reuse, R10 ;  /* 0x0000000a18067220 */ /* 0x040fe20000400000 */
[C---:B------:R-:W-:Y:S01]  /*6a30*/  FMUL R13, R24.reuse, R17 ;  /* 0x00000011180d7220 */ /* 0x040fe20000400000 */
[----:B------:R-:W-:Y:S02]  /*6a40*/  HADD2.F32 R17, -RZ, R30.H0_H0 ;  /* 0x2000001eff117230 */ /* 0x000fe40000004100 */
[C---:B------:R-:W-:Y:S01]  /*6a50*/  FMUL R10, R24.reuse, R14 ;  /* 0x0000000e180a7220 */ /* 0x040fe20000400000 */
[----:B------:R-:W-:Y:S01]  /*6a60*/  FMUL R14, R24, R18 ;  /* 0x00000012180e7220 */ /* 0x000fe20000400000 */
[----:B------:R-:W-:Y:S01]  /*6a70*/  F2FP.F16.F32.PACK_AB R32, R2, R0 ;  /* 0x000000000220723e */ /* 0x000fe200000000ff */
[--C-:B------:R-:W-:Y:S01]  /*6a80*/  HADD2.F32 R18, -RZ, R31.reuse.H0_H0 ;  /* 0x2000001fff127230 */ /* 0x100fe20000004100 */
[----:B------:R-:W-:Y:S01]  /*6a90*/  F2FP.F16.F32.PACK_AB R33, R7, R3 ;  /* 0x000000030721723e */ /* 0x000fe200000000ff */
[----:B------:R-:W-:Y:S02]  /*6aa0*/  HADD2.F32 R0, -RZ, R31.H1_H1 ;  /* 0x3000001fff007230 */ /* 0x000fe40000004100 */
[C---:B------:R-:W-:Y:S01]  /*6ab0*/  FMUL R11, R24.reuse, R11 ;  /* 0x0000000b180b7220 */ /* 0x040fe20000400000 */
[--C-:B------:R-:W-:Y:S02]  /*6ac0*/  HADD2.F32 R2, -RZ, R36.reuse.H0_H0 ;  /* 0x20000024ff027230 */ /* 0x100fe40000004100 */
[C---:B------:R-:W-:Y:S01]  /*6ad0*/  FFMA R4, R27.reuse, R17, R4 ;  /* 0x000000111b047223 */ /* 0x040fe20000000004 */
[----:B------:R-:W-:Y:S02]  /*6ae0*/  HADD2.F32 R3, -RZ, R36.H1_H1 ;  /* 0x30000024ff037230 */ /* 0x000fe40000004100 */
[C---:B------:R-:W-:Y:S01]  /*6af0*/  FFMA R5, R27.reuse, R16, R5 ;  /* 0x000000101b057223 */ /* 0x040fe20000000005 */
[C---:B------:R-:W-:Y:S01]  /*6b00*/  FFMA R6, R27.reuse, R18, R6 ;  /* 0x000000121b067223 */ /* 0x040fe20000000006 */
[C---:B------:R-:W-:Y:S01]  /*6b10*/  FFMA R11, R27.reuse, R0, R11 ;  /* 0x000000001b0b7223 */ /* 0x040fe2000000000b */
[--C-:B------:R-:W-:Y:S02]  /*6b20*/  HADD2.F32 R7, -RZ, R37.reuse.H0_H0 ;  /* 0x20000025ff077230 */ /* 0x100fe40000004100 */
[C---:B------:R-:W-:Y:S01]  /*6b30*/  FFMA R8, R27.reuse, R2, R8 ;  /* 0x000000021b087223 */ /* 0x040fe20000000008 */
[----:B------:R-:W-:Y:S02]  /*6b40*/  HADD2.F32 R0, -RZ, R37.H1_H1 ;  /* 0x30000025ff007230 */ /* 0x000fe40000004100 */
[----:B------:R-:W-:Y:S01]  /*6b50*/  FFMA R9, R27, R3, R9 ;  /* 0x000000031b097223 */ /* 0x000fe20000000009 */
[C---:B------:R-:W-:Y:S01]  /*6b60*/  FMUL R15, R24.reuse, R15 ;  /* 0x0000000f180f7220 */ /* 0x040fe20000400000 */
[--C-:B------:R-:W-:Y:S01]  /*6b70*/  HADD2.F32 R2, -RZ, R38.reuse.H0_H0 ;  /* 0x20000026ff027230 */ /* 0x100fe20000004100 */
[----:B------:R-:W-:Y:S01]  /*6b80*/  F2FP.F16.F32.PACK_AB R34, R5, R4 ;  /* 0x000000040522723e */ /* 0x000fe200000000ff */
[----:B------:R-:W-:Y:S02]  /*6b90*/  HADD2.F32 R3, -RZ, R38.H1_H1 ;  /* 0x30000026ff037230 */ /* 0x000fe40000004100 */
[C---:B------:R-:W-:Y:S01]  /*6ba0*/  FFMA R10, R27.reuse, R7, R10 ;  /* 0x000000071b0a7223 */ /* 0x040fe2000000000a */
[--C-:B------:R-:W-:Y:S02]  /*6bb0*/  HADD2.F32 R4, -RZ, R39.reuse.H0_H0 ;  /* 0x20000027ff047230 */ /* 0x100fe40000004100 */
[C---:B------:R-:W-:Y:S01]  /*6bc0*/  FFMA R15, R27.reuse, R0, R15 ;  /* 0x000000001b0f7223 */ /* 0x040fe2000000000f */
[----:B------:R-:W-:Y:S02]  /*6bd0*/  HADD2.F32 R5, -RZ, R39.H1_H1 ;  /* 0x30000027ff057230 */ /* 0x000fe40000004100 */
[----:B------:R-:W-:Y:S01]  /*6be0*/  FMUL R19, R24, R19 ;  /* 0x0000001318137220 */ /* 0x000fe20000400000 */
[C---:B------:R-:W-:Y:S01]  /*6bf0*/  FFMA R12, R27.reuse, R2, R12 ;  /* 0x000000021b0c7223 */ /* 0x040fe2000000000c */
[C---:B------:R-:W-:Y:S01]  /*6c00*/  FFMA R13, R27.reuse, R3, R13 ;  /* 0x000000031b0d7223 */ /* 0x040fe2000000000d */
[C---:B------:R-:W-:Y:S01]  /*6c10*/  FFMA R14, R27.reuse, R4, R14 ;  /* 0x000000041b0e7223 */ /* 0x040fe2000000000e */
[----:B------:R-:W-:Y:S01]  /*6c20*/  FFMA R19, R27, R5, R19 ;  /* 0x000000051b137223 */ /* 0x000fe20000000013 */
[----:B------:R-:W-:Y:S02]  /*6c30*/  F2FP.F16.F32.PACK_AB R35, R11, R6 ;  /* 0x000000060b23723e */ /* 0x000fe400000000ff */
[----:B------:R-:W-:Y:S02]  /*6c40*/  F2FP.F16.F32.PACK_AB R8, R9, R8 ;  /* 0x000000080908723e */ /* 0x000fe400000000ff */
[----:B------:R-:W-:Y:S01]  /*6c50*/  F2FP.F16.F32.PACK_AB R9, R15, R10 ;  /* 0x0000000a0f09723e */ /* 0x000fe200000000ff */
[----:B------:R1:W-:Y:S01]  /*6c60*/  STSM.16.M88.4 [R69+0x200], R32 ;  /* 0x0002002045007844 */ /* 0x0003e20000000200 */
[----:B------:R-:W-:Y:S02]  /*6c70*/  F2FP.F16.F32.PACK_AB R10, R13, R12 ;  /* 0x0000000c0d0a723e */ /* 0x000fe400000000ff */
[----:B------:R-:W-:Y:S05]  /*6c80*/  F2FP.F16.F32.PACK_AB R11, R19, R14 ;  /* 0x0000000e130b723e */ /* 0x000fea00000000ff */
[----:B------:R1:W-:Y:S01]  /*6c90*/  STSM.16.M88.4 [R68+0x200], R8 ;  /* 0x0002000844007844 */ /* 0x0003e20000000200 */
[----:B------:R-:W-:Y:S01]  /*6ca0*/  @!PT LDS RZ, [RZ] ;  /* 0x00000000fffff984 */ /* 0x000fe20000000800 */
[----:B------:R-:W-:Y:S01]  /*6cb0*/  @!PT LDS RZ, [RZ] ;  /* 0x00000000fffff984 */ /* 0x000fe20000000800 */
[----:B------:R-:W-:Y:S01]  /*6cc0*/  @!PT LDS RZ, [RZ] ;  /* 0x00000000fffff984 */ /* 0x000fe20000000800 */
[----:B------:R-:W-:Y:S01]  /*6cd0*/  @!PT LDS RZ, [RZ] ;  /* 0x00000000fffff984 */ /* 0x000fe20000000800 */
[----:B------:R3:W-:Y:S07]  /*6ce0*/  MEMBAR.ALL.CTA ;  /* 0x0000000000007992 */ /* 0x0007ee0000008000 */
[----:B---3--:R-:W3:Y:S02]  /*6cf0*/  FENCE.VIEW.ASYNC.S ;  /* 0x00000000000073c6 */ /* 0x008ee40000000000 */
[----:B---3--:R-:W-:Y:S06]  /*6d00*/  BAR.SYNC.DEFER_BLOCKING 0x1, 0x80 ;  /* 0x0042000000007b1d */ /* 0x008fec0000010000 */
[----:B------:R-:W-:Y:S05]  /*6d10*/  @P0 BRA `(.L_x_95) ;  /* 0x0000000000340947 */ /* 0x000fea0003800000 */
[----:B------:R-:W3:Y:S01]  /*6d20*/  LDCU.64 UR6, c[0x0][0x348] ;  /* 0x00006900ff0677ac */ /* 0x000ee20008000a00 */
[----:B------:R-:W-:Y:S02]  /*6d30*/  R2UR UR42, R65 ;  /* 0x00000000412a72ca */ /* 0x000fe400000e0000 */
[----:B------:R-:W-:Y:S01]  /*6d40*/  R2UR UR43, R64 ;  /* 0x00000000402b72ca */ /* 0x000fe200000e0000 */
[----:B------:R-:W-:Y:S01]  /*6d50*/  UIADD3 UR4, UPT, UPT, UR49, 0x200, URZ ;  /* 0x0000020031047890 */ /* 0x000fe2000fffe0ff */
[----:B------:R-:W-:Y:S02]  /*6d60*/  R2UR UR44, R62 ;  /* 0x000000003e2c72ca */ /* 0x000fe400000e0000 */
[----:B------:R-:W-:Y:S03]  /*6d70*/  R2UR UR45, R63 ;  /* 0x000000003f2d72ca */ /* 0x000fe600000e0000 */
[----:B------:R-:W-:Y:S05]  /*6d80*/  IMAD.U32 R60, RZ, RZ, UR4 ;  /* 0x00000004ff3c7e24 */ /* 0x000fea000f8e00ff */
[----:B------:R-:W-:Y:S01]  /*6d90*/  R2UR UR40, R60 ;  /* 0x000000003c2872ca */ /* 0x000fe200000e0000 */
[----:B---3--:R-:W-:Y:S04]  /*6da0*/  UIADD3 UR4, UP0, UPT, UR6, 0x780, URZ ;  /* 0x0000078006047890 */ /* 0x008fe8000ff1e0ff */
[----:B------:R-:W-:Y:S09]  /*6db0*/  UIADD3.X UR5, UPT, UPT, URZ, UR7, URZ, UP0, !UPT ;  /* 0x00000007ff057290 */ /* 0x000ff200087fe4ff */
[----:B------:R3:W-:Y:S01]  /*6dc0*/  UTMASTG.5D.IM2COL [UR40], [UR4] ;  /* 0x00000028040073b5 */ /* 0x0007e20008060000 */
[----:B------:R0:W-:Y:S01]  /*6dd0*/  UTMACMDFLUSH ;  /* 0x00000000000079b7 */ /* 0x0001e20000000000 */
[----:B---3--:R-:W-:Y:S04]  /*6de0*/  DEPBAR.LE SB0, 0x1 ;  /* 0x000080400000791a */ /* 0x008fe80000000000 */
.L_x_95:
[----:B------:R-:W-:Y:S05]  /*6df0*/  BSYNC.RECONVERGENT B0 ;  /* 0x0000000000007941 */ /* 0x000fea0003800200 */
.L_x_94:
[----:B------:R-:W-:Y:S01]  /*6e00*/  BAR.SYNC.DEFER_BLOCKING 0x1, 0x80 ;  /* 0x0042000000007b1d */ /* 0x000fe20000010000 */
[----:B------:R-:W-:Y:S01]  /*6e10*/  ISETP.NE.AND P1, PT, R67, RZ, PT ;  /* 0x000000ff4300720c */ /* 0x000fe20003f25270 */
[----:B------:R-:W-:Y:S01]  /*6e20*/  UISETP.NE.AND UP0, UPT, UR53, URZ, UPT ;  /* 0x000000ff3500728c */ /* 0x000fe2000bf05270 */
[----:B------:R-:W-:Y:S11]  /*6e30*/  LEA R4, R71, UR49, 0x3 ;  /* 0x0000003147047c11 */ /* 0x000ff6000f8e18ff */
[----:B------:R-:W-:Y:S01]  /*6e40*/  @P1 SHF.L.U32 R3, R48, 0x1f, RZ ;  /* 0x0000001f30031819 */ /* 0x000fe200000006ff */
[----:B------:R-:W-:Y:S06]  /*6e50*/  BRA.U !UP0, `(.L_x_96) ;  /* 0x0000000108247547 */ /* 0x000fec000b800000 */
[----:B------:R-:W3:Y:S01]  /*6e60*/  S2R R0, SR_CgaCtaId ;  /* 0x0000000000007919 */ /* 0x000ee20000008800 */
[----:B------:R-:W-:Y:S01]  /*6e70*/  IMAD.U32 R2, RZ, RZ, UR50 ;  /* 0x00000032ff027e24 */ /* 0x000fe2000f8e00ff */
[----:B------:R-:W-:Y:S04]  /*6e80*/  UIADD3 UR4, UPT, UPT, UR50, 0x1, URZ ;  /* 0x0000000132047890 */ /* 0x000fe8000fffe0ff */
[----:B------:R-:W-:Y:S01]  /*6e90*/  @P1 LEA R2, R2, UR49, 0x3 ;  /* 0x0000003102021c11 */ /* 0x000fe2000f8e18ff */
[----:B------:R-:W-:Y:S04]  /*6ea0*/  UISETP.NE.AND UP0, UPT, UR4, 0x4, UPT ;  /* 0x000000040400788c */ /* 0x000fe8000bf05270 */
[----:B------:R-:W-:Y:S01]  /*6eb0*/  @P1 VIADD R2, R2, 0xa0 ;  /* 0x000000a002021836 */ /* 0x000fe20000000000 */
[----:B------:R-:W-:Y:S04]  /*6ec0*/  USEL UR50, UR4, URZ, UP0 ;  /* 0x000000ff04327287 */ /* 0x000fe80008000000 */
[----:B---3--:R-:W-:Y:S04]  /*6ed0*/  @P1 PRMT R0, R0, 0x654, R2 ;  /* 0x0000065400001816 */ /* 0x008fe80000000002 */
[----:B------:R3:W-:Y:S04]  /*6ee0*/  @P1 SYNCS.ARRIVE.TRANS64.RED.A1T0 RZ, [R0+URZ], RZ ;  /* 0x000000ff00ff19a7 */ /* 0x0007e800081004ff */
.L_x_96:
[----:B------:R-:W4:Y:S01]  /*6ef0*/  @P1 SYNCS.PHASECHK.TRANS64.TRYWAIT P0, [R4+URZ+0x80], R3 ;  /* 0x00008003040015a7 */ /* 0x000f2200080011ff */
[----:B------:R-:W-:Y:S01]  /*6f00*/  BSSY B1, `(.L_x_97) ;  /* 0x0000013000017945 */ /* 0x000fe20003800000 */
[----:B----4-:R-:W-:Y:S03]  /*6f10*/  @P1 SEL R73, RZ, 0x1, !P0 ;  /* 0x00000001ff491807 */ /* 0x010fe60004000000 */
[----:B------:R-:W-:Y:S05]  /*6f20*/  @!P1 BRA `(.L_x_98) ;  /* 0x0000000000409947 */ /* 0x000fea0003800000 */
[----:B------:R-:W-:Y:S01]  /*6f30*/  ISETP.NE.AND P1, PT, R74, RZ, PT ;  /* 0x000000ff4a00720c */ /* 0x000fe20003f25270 */
[----:B------:R-:W-:Y:S01]  /*6f40*/  BSSY B0, `(.L_x_99) ;  /* 0x0000009000007945 */ /* 0x000fe20003800000 */
[----:B------:R-:W-:Y:S11]  /*6f50*/  ISETP.NE.AND P0, PT, R73, RZ, PT ;  /* 0x000000ff4900720c */ /* 0x000ff60003f05270 */
[----:B------:R-:W-:Y:S05]  /*6f60*/  @P1 IMAD R3, R71, 0x1000, R72 ;  /* 0x0000100047031824 */ /* 0x000fea00078e0248 */
[----:B------:R-:W-:Y:S05]  /*6f70*/  @P1 IADD3 R2, PT, PT, R3, UR49, RZ ;  /* 0x0000003103021c10 */ /* 0x000fea000fffe0ff */
[----:B------:R-:W-:Y:S01]  /*6f80*/  @P1 IMAD.IADD R2, R61, 0x1, R2 ;  /* 0x000000013d021824 */ /* 0x000fe200078e0202 */
[----:B------:R-:W-:Y:S06]  /*6f90*/  @P0 BRA `(.L_x_100) ;  /* 0x00000000000c0947 */ /* 0x000fec0003800000 */
[----:B---3--:R-:W-:Y:S04]  /*6fa0*/  SHF.L.U32 R0, R48, 0x1f, RZ ;  /* 0x0000001f30007819 */ /* 0x008fe800000006ff */
[----:B------:R-:W3:Y:S02]  /*6fb0*/  SYNCS.PHASECHK.TRANS64.TRYWAIT P0, [R4+URZ+0x80], R0 ;  /* 0x00008000040075a7 */ /* 0x000ee400080011ff */
[----:B---3--:R-:W-:Y:S05]  /*6fc0*/  @!P0 BRA `(.L_x_101) ;  /* 0x0000002400b88947 */ /* 0x008fea0003800000 */
.L_x_100:
[----:B------:R-:W-:Y:S05]  /*6fd0*/  BSYNC B0 ;  /* 0x0000000000007941 */ /* 0x000fea0003800000 */
.L_x_99:
[----:B------:R-:W-:Y:S02]  /*6fe0*/  ISETP.NE.AND P0, PT, R74, RZ, PT ;  /* 0x000000ff4a00720c */ /* 0x000fe40003f05270 */
[----:B------:R-:W-:Y:S11]  /*6ff0*/  IADD3 R71, PT, PT, R71, 0x1, RZ ;  /* 0x0000000147477810 */ /* 0x000ff60007ffe0ff */
[----:B------:R-:W-:Y:S05]  /*7000*/  @P0 WARPSYNC.ALL ;  /* 0x0000000000000948 */ /* 0x000fea0003800000 */
[----:B------:R4:W1:Y:S04]  /*7010*/  @P0 LDSM.16.M88.4 R28, [R3+UR49+0x200] ;  /* 0x00020031031c083b */ /* 0x0008680008000200 */
[----:B------:R4:W1:Y:S02]  /*7020*/  @P0 LDSM.16.M88.4 R36, [R2+0x200] ;  /* 0x000200000224083b */ /* 0x0008640000000200 */
.L_x_98:
[----:B------:R-:W-:Y:S05]  /*7030*/  BSYNC B1 ;  /* 0x0000000000017941 */ /* 0x000fea0003800000 */
.L_x_97:
[----:B---3--:R-:W-:Y:S05]  /*7040*/  VIADD R0, R25, 0x20 ;  /* 0x0000002019007836 */ /* 0x008fea0000000000 */
[----:B------:R-:W-:Y:S04]  /*7050*/  SHF.R.U32.HI R0, RZ, 0x15, R0 ;  /* 0x00000015ff007819 */ /* 0x000fe80000011600 */
[----:B------:R-:W-:Y:S11]  /*7060*/  LOP3.LUT P0, RZ, R0, 0x3, R52, 0x48, !PT ;  /* 0x0000000300ff7812 */ /* 0x000ff60007804834 */
[----:B------:R-:W-:Y:S02]  /*7070*/  @!UPT UIADD3 URZ, UPT, UPT, URZ, URZ, URZ ;  /* 0x000000fffffff290 */ /* 0x000fe4000fffe0ff */
[----:B------:R-:W-:Y:S05]  /*7080*/  @!P0 BRA `(.L_x_102) ;  /* 0x0000000000408947 */ /* 0x000fea0003800000 */
[----:B------:R-:W3:Y:S01]  /*7090*/  LDCU.64 UR8, c[0x4][0x70] ;  /* 0x01000e00ff0877ac */ /* 0x000ee20008000a00 */
[----:B----4-:R-:W-:Y:S01]  /*70a0*/  MOV R3, 0x0 ;  /* 0x0000000000037802 */ /* 0x010fe20000000f00 */
[----:B------:R-:W-:Y:S02]  /*70b0*/  HFMA2 R12, -RZ, RZ, 0, 5.9604644775390625e-08 ;  /* 0x00000001ff0c7431 */ /* 0x000fe400000001ff */
[----:B-1----:R-:W-:Y:S02]  /*70c0*/  IMAD.MOV.U32 R8, RZ, RZ, 0x192 ;  /* 0x00000192ff087424 */ /* 0x002fe400078e00ff */
[----:B------:R-:W-:Y:S01]  /*70d0*/  IMAD.MOV.U32 R13, RZ, RZ, RZ ;  /* 0x000000ffff0d7224 */ /* 0x000fe200078e00ff */
[----:B------:R-:W1:Y:S01]  /*70e0*/  LDCU.64 UR6, c[0x4][0x78] ;  /* 0x01000f00ff0677ac */ /* 0x000e620008000a00 */
[----:B------:R-:W4:Y:S01]  /*70f0*/  LDC.64 R2, c[0x4][R3] ;  /* 0x0100000003027b82 */ /* 0x000f220000000a00 */
[----:B------:R-:W5:Y:S01]  /*7100*/  LDCU.64 UR4, c[0x4][0x10] ;  /* 0x01000200ff0477ac */ /* 0x000f620008000a00 */
[----:B---3--:R-:W-:Y:S01]  /*7110*/  MOV R5, UR9 ;  /* 0x0000000900057c02 */ /* 0x008fe20008000f00 */
[----:B------:R-:W-:Y:S01]  /*7120*/  IMAD.U32 R4, RZ, RZ, UR8 ;  /* 0x00000008ff047e24 */ /* 0x000fe2000f8e00ff */
[----:B-1----:R-:W-:Y:S01]  /*7130*/  MOV R7, UR7 ;  /* 0x0000000700077c02 */ /* 0x002fe20008000f00 */
[----:B------:R-:W-:Y:S01]  /*7140*/  IMAD.U32 R6, RZ, RZ, UR6 ;  /* 0x00000006ff067e24 */ /* 0x000fe2000f8e00ff */
[----:B-----5:R-:W-:Y:S01]  /*7150*/  MOV R11, UR5 ;  /* 0x00000005000b7c02 */ /* 0x020fe20008000f00 */
[----:B------:R-:W-:Y:S02]  /*7160*/  IMAD.U32 R10, RZ, RZ, UR4 ;  /* 0x00000004ff0a7e24 */ /* 0x000fe4000f8e00ff */
[----:B------:R-:W-:Y:S07]  /*7170*/  LEPC R20, `(.L_x_102) ;  /* 0x000000001014794e */ /* 0x000fee0000000000 */
[----:B--2-4-:R-:W-:Y:S05]  /*7180*/  CALL.ABS.NOINC R2 ;  /* 0x0000000002007343 */ /* 0x014fea0003c00000 */
.L_x_102:
[----:B------:R-:W-:Y:S01]  /*7190*/  ISETP.NE.AND P6, PT, R67, RZ, PT ;  /* 0x000000ff4300720c */ /* 0x000fe20003fc5270 */
[----:B------:R-:W-:Y:S05]  /*71a0*/  WARPSYNC.ALL ;  /* 0x0000000000007948 */ /* 0x000fea0003800000 */
[----:B------:R-:W-:Y:S01]  /*71b0*/  R2UR UR4, R25 ;  /* 0x00000000190472ca */ /* 0x000fe200000e0000 */
[--C-:B-1--4-:R-:W-:Y:S01]  /*71c0*/  HADD2.F32 R3, -RZ, R28.reuse.H0_H0 ;  /* 0x2000001cff037230 */ /* 0x112fe20000004100 */
[----:B------:R-:W1:Y:S01]  /*71d0*/  S2R R75, SR_CgaCtaId ;  /* 0x00000000004b7919 */ /* 0x000e620000008800 */
[--C-:B------:R-:W-:Y:S01]  /*71e0*/  HADD2.F32 R20, -RZ, R29.reuse.H0_H0 ;  /* 0x2000001dff147230 */ /* 0x100fe20000004100 */
[----:B------:R-:W-:Y:S01]  /*71f0*/  ISETP.NE.AND P0, PT, R50, RZ, PT ;  /* 0x000000ff3200720c */ /* 0x000fe20003f05270 */
[----:B------:R-:W-:Y:S01]  /*7200*/  HADD2.F32 R21, -RZ, R29.H1_H1 ;  /* 0x3000001dff157230 */ /* 0x000fe20000004100 */
[----:B------:R-:W-:Y:S07]  /*7210*/  BSSY.RECONVERGENT B0, `(.L_x_103) ;  /* 0x0000053000007945 */ /* 0x000fee0003800200 */
[----:B------:R-:W3:Y:S02]  /*7220*/  LDTM.16dp256bit.x4 R4, tmem[UR4+0x20] ;  /* 0x00002004000479ee */ /* 0x000ee40008120000 */
[C---:B---3--:R-:W-:Y:S01]  /*7230*/  FMUL R0, R24.reuse, R4 ;  /* 0x0000000418007220 */ /* 0x048fe20000400000 */
[----:B------:R-:W-:Y:S02]  /*7240*/  HADD2.F32 R4, -RZ, R28.H1_H1 ;  /* 0x3000001cff047230 */ /* 0x000fe40000004100 */
[C---:B------:R-:W-:Y:S01]  /*7250*/  FMUL R2, R24.reuse, R5 ;  /* 0x0000000518027220 */ /* 0x040fe20000400000 */
[C---:B------:R-:W-:Y:S01]  /*7260*/  FMUL R7, R24.reuse, R7 ;  /* 0x0000000718077220 */ /* 0x040fe20000400000 */
[C---:B------:R-:W-:Y:S01]  /*7270*/  FFMA R0, R27.reuse, R3, R0 ;  /* 0x000000031b007223 */ /* 0x040fe20000000000 */
[C---:B------:R-:W-:Y:S01]  /*7280*/  FMUL R3, R24.reuse, R6 ;  /* 0x0000000618037220 */ /* 0x040fe20000400000 */
[C---:B------:R-:W-:Y:S01]  /*7290*/  FFMA R2, R27.reuse, R4, R2 ;  /* 0x000000041b027223 */ /* 0x040fe20000000002 */
[C---:B------:R-:W-:Y:S01]  /*72a0*/  FMUL R4, R24.reuse, R8 ;  /* 0x0000000818047220 */ /* 0x040fe20000400000 */
[----:B------:R-:W-:Y:S01]  /*72b0*/  FMUL R8, R24, R12 ;  /* 0x0000000c18087220 */ /* 0x000fe20000400000 */
[C---:B------:R-:W-:Y:S01]  /*72c0*/  FFMA R3, R27.reuse, R20, R3 ;  /* 0x000000141b037223 */ /* 0x040fe20000000003 */
[----:B------:R-:W-:Y:S01]  /*72d0*/  FFMA R7, R27, R21, R7 ;  /* 0x000000151b077223 */ /* 0x000fe20000000007 */
[----:B------:R-:W-:Y:S01]  /*72e0*/  F2FP.F16.F32.PACK_AB R32, R2, R0 ;  /* 0x000000000220723e */ /* 0x000fe200000000ff */
[C---:B------:R-:W-:Y:S01]  /*72f0*/  FMUL R12, R24.reuse, R16 ;  /* 0x00000010180c7220 */ /* 0x040fe20000400000 */
[--C-:B------:R-:W-:Y:S02]  /*7300*/  HADD2.F32 R16, -RZ, R30.reuse.H0_H0 ;  /* 0x2000001eff107230 */ /* 0x100fe40000004100 */
[C---:B------:R-:W-:Y:S01]  /*7310*/  FMUL R5, R24.reuse, R9 ;  /* 0x0000000918057220 */ /* 0x040fe20000400000 */
[----:B------:R-:W-:Y:S01]  /*7320*/  F2FP.F16.F32.PACK_AB R33, R7, R3 ;  /* 0x000000030721723e */ /* 0x000fe200000000ff */
[----:B------:R-:W-:Y:S02]  /*7330*/  HADD2.F32 R0, -RZ, R30.H1_H1 ;  /* 0x3000001eff007230 */ /* 0x000fe40000004100 */
[C---:B------:R-:W-:Y:S01]  /*7340*/  FMUL R6, R24.reuse, R10 ;  /* 0x0000000a18067220 */ /* 0x040fe20000400000 */
[--C-:B------:R-:W-:Y:S02]  /*7350*/  HADD2.F32 R2, -RZ, R31.reuse.H0_H0 ;  /* 0x2000001fff027230 */ /* 0x100fe40000004100 */
[C---:B------:R-:W-:Y:S01]  /*7360*/  FMUL R11, R24.reuse, R11 ;  /* 0x0000000b180b7220 */ /* 0x040fe20000400000 */
[----:B------:R-:W-:Y:S02]  /*7370*/  HADD2.F32 R3, -RZ, R31.H1_H1 ;  /* 0x3000001fff037230 */ /* 0x000fe40000004100 */
[C---:B------:R-:W-:Y:S01]  /*7380*/  FFMA R4, R27.reuse, R16, R4 ;  /* 0x000000101b047223 */ /* 0x040fe20000000004 */
[C---:B------:R-:W-:Y:S01]  /*7390*/  FFMA R5, R27.reuse, R0, R5 ;  /* 0x000000001b057223 */ /* 0x040fe20000000005 */
[C---:B------:R-:W-:Y:S01]  /*73a0*/  FFMA R6, R27.reuse, R2, R6 ;  /* 0x000000021b067223 */ /* 0x040fe20000000006 */
[--C-:B------:R-:W-:Y:S02]  /*73b0*/  HADD2.F32 R0, -RZ, R36.reuse.H0_H0 ;  /* 0x20000024ff007230 */ /* 0x100fe40000004100 */
[----:B------:R-:W-:Y:S01]  /*73c0*/  FFMA R11, R27, R3, R11 ;  /* 0x000000031b0b7223 */ /* 0x000fe2000000000b */
[----:B------:R-:W-:Y:S01]  /*73d0*/  HADD2.F32 R2, -RZ, R36.H1_H1 ;  /* 0x30000024ff027230 */ /* 0x000fe20000004100 */
[----:B------:R-:W-:Y:S01]  /*73e0*/  F2FP.F16.F32.PACK_AB R34, R5, R4 ;  /* 0x000000040522723e */ /* 0x000fe200000000ff */
[C---:B------:R-:W-:Y:S01]  /*73f0*/  FMUL R9, R24.reuse, R13 ;  /* 0x0000000d18097220 */ /* 0x040fe20000400000 */
[--C-:B------:R-:W-:Y:S01]  /*7400*/  HADD2.F32 R3, -RZ, R37.reuse.H0_H0 ;  /* 0x20000025ff037230 */ /* 0x100fe20000004100 */
[----:B------:R-:W-:Y:S01]  /*7410*/  F2FP.F16.F32.PACK_AB R35, R11, R6 ;  /* 0x000000060b23723e */ /* 0x000fe200000000ff */
[C---:B------:R-:W-:Y:S01]  /*7420*/  FMUL R10, R24.reuse, R14 ;  /* 0x0000000e180a7220 */ /* 0x040fe20000400000 */
[C---:B------:R-:W-:Y:S01]  /*7430*/  FFMA R8, R27.reuse, R0, R8 ;  /* 0x000000001b087223 */ /* 0x040fe20000000008 */
[C---:B------:R-:W-:Y:S01]  /*7440*/  FFMA R9, R27.reuse, R2, R9 ;  /* 0x000000021b097223 */ /* 0x040fe20000000009 */
[----:B------:R-:W-:Y:S01]  /*7450*/  HADD2.F32 R0, -RZ, R37.H1_H1 ;  /* 0x30000025ff007230 */ /* 0x000fe20000004100 */
[----:B------:R3:W-:Y:S01]  /*7460*/  STSM.16.M88.4 [R69+0x1200], R32 ;  /* 0x0012002045007844 */ /* 0x0007e20000000200 */
[----:B------:R-:W-:Y:S01]  /*7470*/  FFMA R10, R27, R3, R10 ;  /* 0x000000031b0a7223 */ /* 0x000fe2000000000a */
[C---:B------:R-:W-:Y:S01]  /*7480*/  FMUL R15, R24.reuse, R15 ;  /* 0x0000000f180f7220 */ /* 0x040fe20000400000 */
[----:B------:R-:W-:Y:S01]  /*7490*/  F2FP.F16.F32.PACK_AB R8, R9, R8 ;  /* 0x000000080908723e */ /* 0x000fe200000000ff */
[--C-:B------:R-:W-:Y:S02]  /*74a0*/  HADD2.F32 R2, -RZ, R38.reuse.H0_H0 ;  /* 0x20000026ff027230 */ /* 0x100fe40000004100 */
[C---:B------:R-:W-:Y:S01]  /*74b0*/  FMUL R13, R24.reuse, R17 ;  /* 0x00000011180d7220 */ /* 0x040fe20000400000 */
[----:B------:R-:W-:Y:S02]  /*74c0*/  HADD2.F32 R3, -RZ, R38.H1_H1 ;  /* 0x30000026ff037230 */ /* 0x000fe40000004100 */
[C---:B------:R-:W-:Y:S01]  /*74d0*/  FMUL R14, R24.reuse, R18 ;  /* 0x00000012180e7220 */ /* 0x040fe20000400000 */
[--C-:B------:R-:W-:Y:S02]  /*74e0*/  HADD2.F32 R4, -RZ, R39.reuse.H0_H0 ;  /* 0x20000027ff047230 */ /* 0x100fe40000004100 */
[C---:B------:R-:W-:Y:S01]  /*74f0*/  FFMA R15, R27.reuse, R0, R15 ;  /* 0x000000001b0f7223 */ /* 0x040fe2000000000f */
[----:B------:R-:W-:Y:S01]  /*7500*/  MOV R0, UR50 ;  /* 0x0000003200007c02 */ /* 0x000fe20008000f00 */
        /* <DEDUP_REMOVED lines=8> */
[----:B------:R-:W-:Y:S02]  /*7590*/  F2FP.F16.F32.PACK_AB R11, R19, R14 ;  /* 0x0000000e130b723e */ /* 0x000fe400000000ff */
[----:B------:R-:W-:Y:S02]  /*75a0*/  @P6 LEA R0, R0, UR49, 0x3 ;  /* 0x0000003100006c11 */ /* 0x000fe4000f8e18ff */
[----:B------:R-:W-:Y:S01]  /*75b0*/  LEA R2, R71, UR49, 0x3 ;  /* 0x0000003147027c11 */ /* 0x000fe2000f8e18ff */
[----:B------:R3:W-:Y:S01]  /*75c0*/  STSM.16.M88.4 [R68+0x1200], R8 ;  /* 0x0012000844007844 */ /* 0x0007e20000000200 */
[----:B------:R-:W-:Y:S02]  /*75d0*/  @P6 IADD3 R0, PT, PT, R0, 0xa0, RZ ;  /* 0x000000a000006810 */ /* 0x000fe40007ffe0ff */
[----:B------:R-:W-:Y:S01]  /*75e0*/  @P6 SHF.L.U32 R3, R48, 0x1f, RZ ;  /* 0x0000001f30036819 */ /* 0x000fe200000006ff */
[----:B------:R-:W-:Y:S01]  /*75f0*/  @!PT LDS RZ, [RZ] ;  /* 0x00000000fffff984 */ /* 0x000fe20000000800 */
[----:B------:R-:W-:Y:S01]  /*7600*/  @!PT LDS RZ, [RZ] ;  /* 0x00000000fffff984 */ /* 0x000fe20000000800 */
[----:B------:R-:W-:Y:S01]  /*7610*/  @!PT LDS RZ, [RZ] ;  /* 0x00000000fffff984 */ /* 0x000fe20000000800 */
[----:B------:R-:W-:Y:S01]  /*7620*/  @!PT LDS RZ, [RZ] ;  /* 0x00000000fffff984 */ /* 0x000fe20000000800 */
[----:B------:R4:W-:Y:S06]  /*7630*/  MEMBAR.ALL.CTA ;  /* 0x0000000000007992 */ /* 0x0009ec0000008000 */
[----:B----4-:R-:W4:Y:S01]  /*7640*/  FENCE.VIEW.ASYNC.S ;  /* 0x00000000000073c6 */ /* 0x010f220000000000 */
[----:B-1----:R-:W-:Y:S01]  /*7650*/  @P6 PRMT R0, R75, 0x654, R0 ;  /* 0x000006544b006816 */ /* 0x002fe20000000000 */
[----:B----4-:R-:W-:Y:S06]  /*7660*/  BAR.SYNC.DEFER_BLOCKING 0x1, 0x80 ;  /* 0x0042000000007b1d */ /* 0x010fec0000010000 */
[----:B------:R-:W-:Y:S05]  /*7670*/  @P0 BRA `(.L_x_104) ;  /* 0x0000000000300947 */ /* 0x000fea0003800000 */
[----:B------:R-:W1:Y:S01]  /*7680*/  LDCU.64 UR6, c[0x0][0x348] ;  /* 0x00006900ff0677ac */ /* 0x000e620008000a00 */
[----:B------:R-:W-:Y:S02]  /*7690*/  R2UR UR10, R65 ;  /* 0x00000000410a72ca */ /* 0x000fe400000e0000 */
[----:B------:R-:W-:Y:S01]  /*76a0*/  R2UR UR11, R64 ;  /* 0x00000000400b72ca */ /* 0x000fe200000e0000 */
[----:B------:R-:W-:Y:S01]  /*76b0*/  UIADD3 UR9, UPT, UPT, UR41, 0x20, URZ ;  /* 0x0000002029097890 */ /* 0x000fe2000fffe0ff */
[----:B------:R-:W-:Y:S01]  /*76c0*/  R2UR UR12, R62 ;  /* 0x000000003e0c72ca */ /* 0x000fe200000e0000 */
[----:B------:R-:W-:Y:S01]  /*76d0*/  UIADD3 UR8, UPT, UPT, UR49, 0x1200, URZ ;  /* 0x0000120031087890 */ /* 0x000fe2000fffe0ff */
[----:B------:R-:W-:Y:S01]  /*76e0*/  R2UR UR13, R63 ;  /* 0x000000003f0d72ca */ /* 0x000fe200000e0000 */
[----:B-1----:R-:W-:Y:S04]  /*76f0*/  UIADD3 UR4, UP0, UPT, UR6, 0x780, URZ ;  /* 0x0000078006047890 */ /* 0x002fe8000ff1e0ff */
[----:B------:R-:W-:Y:S09]  /*7700*/  UIADD3.X UR5, UPT, UPT, URZ, UR7, URZ, UP0, !UPT ;  /* 0x00000007ff057290 */ /* 0x000ff200087fe4ff */
[----:B------:R1:W-:Y:S01]  /*7710*/  UTMASTG.5D.IM2COL [UR8], [UR4] ;  /* 0x00000008040073b5 */ /* 0x0003e20008060000 */
[----:B------:R0:W-:Y:S01]  /*7720*/  UTMACMDFLUSH ;  /* 0x00000000000079b7 */ /* 0x0001e20000000000 */
[----:B-1----:R-:W-:Y:S04]  /*7730*/  DEPBAR.LE SB0, 0x1 ;  /* 0x000080400000791a */ /* 0x002fe80000000000 */
.L_x_104:
[----:B------:R-:W-:Y:S05]  /*7740*/  BSYNC.RECONVERGENT B0 ;  /* 0x0000000000007941 */ /* 0x000fea0003800200 */
.L_x_103:
[----:B------:R-:W-:Y:S01]  /*7750*/  BAR.SYNC.DEFER_BLOCKING 0x1, 0x80 ;  /* 0x0042000000007b1d */ /* 0x000fe20000010000 */
[----:B------:R-:W-:Y:S04]  /*7760*/  UIADD3 UR4, UPT, UPT, UR50, 0x1, URZ ;  /* 0x0000000132047890 */ /* 0x000fe8000fffe0ff */
[----:B------:R-:W-:Y:S04]  /*7770*/  UISETP.NE.AND UP0, UPT, UR4, 0x4, UPT ;  /* 0x000000040400788c */ /* 0x000fe8000bf05270 */
[----:B------:R-:W-:Y:S01]  /*7780*/  USEL UR40, UR4, URZ, UP0 ;  /* 0x000000ff04287287 */ /* 0x000fe20008000000 */
[----:B------:R1:W-:Y:S01]  /*7790*/  @P6 SYNCS.ARRIVE.TRANS64.RED.A1T0 RZ, [R0+URZ], RZ ;  /* 0x000000ff00ff69a7 */ /* 0x0003e200081004ff */
[----:B------:R-:W-:Y:S01]  /*77a0*/  BSSY B1, `(.L_x_105) ;  /* 0x0000014000017945 */ /* 0x000fe20003800000 */
[----:B------:R-:W4:Y:S02]  /*77b0*/  @P6 SYNCS.PHASECHK.TRANS64.TRYWAIT P0, [R2+URZ+0x80], R3 ;  /* 0x00008003020065a7 */ /* 0x000f2400080011ff */
[----:B----4-:R-:W-:Y:S01]  /*77c0*/  @P6 SEL R73, RZ, 0x1, !P0 ;  /* 0x00000001ff496807 */ /* 0x010fe20004000000 */
[----:B-1----:R-:W-:Y:S06]  /*77d0*/  @!P6 BRA `(.L_x_106) ;  /* 0x000000000040e947 */ /* 0x002fec0003800000 */
[----:B------:R-:W-:Y:S01]  /*77e0*/  ISETP.NE.AND P1, PT, R74, RZ, PT ;  /* 0x000000ff4a00720c */ /* 0x000fe20003f25270 */
[----:B------:R-:W-:Y:S01]  /*77f0*/  BSSY B0, `(.L_x_107) ;  /* 0x0000009000007945 */ /* 0x000fe20003800000 */
[----:B------:R-:W-:Y:S11]  /*7800*/  ISETP.NE.AND P0, PT, R73, RZ, PT ;  /* 0x000000ff4900720c */ /* 0x000ff60003f05270 */
[----:B------:R-:W-:Y:S05]  /*7810*/  @P1 IMAD R3, R71, 0x1000, R72 ;  /* 0x0000100047031824 */ /* 0x000fea00078e0248 */
[----:B------:R-:W-:Y:S05]  /*7820*/  @P1 IADD3 R0, PT, PT, R3, UR49, RZ ;  /* 0x0000003103001c10 */ /* 0x000fea000fffe0ff */
[----:B------:R-:W-:Y:S01]  /*7830*/  @P1 IMAD.IADD R0, R61, 0x1, R0 ;  /* 0x000000013d001824 */ /* 0x000fe200078e0200 */
[----:B------:R-:W-:Y:S06]  /*7840*/  @P0 BRA `(.L_x_108) ;  /* 0x00000000000c0947 */ /* 0x000fec0003800000 */
[----:B------:R-:W-:Y:S04]  /*7850*/  SHF.L.U32 R4, R48, 0x1f, RZ ;  /* 0x0000001f30047819 */ /* 0x000fe800000006ff */
[----:B------:R-:W1:Y:S02]  /*7860*/  SYNCS.PHASECHK.TRANS64.TRYWAIT P0, [R2+URZ+0x80], R4 ;  /* 0x00008004020075a7 */ /* 0x000e6400080011ff */
[----:B-1----:R-:W-:Y:S05]  /*7870*/  @!P0 BRA `(.L_x_109) ;  /* 0x0000001c00a08947 */ /* 0x002fea0003800000 */
.L_x_108:
[----:B------:R-:W-:Y:S05]  /*7880*/  BSYNC B0 ;  /* 0x0000000000007941 */ /* 0x000fea0003800000 */
.L_x_107:
[----:B------:R-:W-:Y:S02]  /*7890*/  ISETP.NE.AND P0, PT, R74, RZ, PT ;  /* 0x000000ff4a00720c */ /* 0x000fe40003f05270 */
[----:B------:R-:W-:Y:S11]  /*78a0*/  IADD3 R71, PT, PT, R71, 0x1, RZ ;  /* 0x0000000147477810 */ /* 0x000ff60007ffe0ff */
[----:B------:R-:W-:Y:S05]  /*78b0*/  @P0 WARPSYNC.ALL ;  /* 0x0000000000000948 */ /* 0x000fea0003800000 */
[----:B------:R4:W1:Y:S04]  /*78c0*/  @P0 LDSM.16.M88.4 R28, [R3+UR49+0x200] ;  /* 0x00020031031c083b */ /* 0x0008680008000200 */
[----:B------:R4:W1:Y:S02]  /*78d0*/  @P0 LDSM.16.M88.4 R36, [R0+0x200] ;  /* 0x000200000024083b */ /* 0x0008640000000200 */
.L_x_106:
[----:B------:R-:W-:Y:S05]  /*78e0*/  BSYNC B1 ;  /* 0x0000000000017941 */ /* 0x000fea0003800000 */
.L_x_105:
[----:B----4-:R-:W-:Y:S05]  /*78f0*/  VIADD R0, R25, 0x40 ;  /* 0x0000004019007836 */ /* 0x010fea0000000000 */
[----:B------:R-:W-:Y:S04]  /*7900*/  SHF.R.U32.HI R0, RZ, 0x15, R0 ;  /* 0x00000015ff007819 */ /* 0x000fe80000011600 */
[----:B------:R-:W-:Y:S11]  /*7910*/  LOP3.LUT P0, RZ, R0, 0x3, R52, 0x48, !PT ;  /* 0x0000000300ff7812 */ /* 0x000ff60007804834 */
[----:B------:R-:W-:Y:S02]  /*7920*/  @!UPT UIADD3 URZ, UPT, UPT, URZ, URZ, URZ ;  /* 0x000000fffffff290 */ /* 0x000fe4000fffe0ff */
[----:B------:R-:W-:Y:S05]  /*7930*/  @!P0 BRA `(.L_x_110) ;  /* 0x0000000000408947 */ /* 0x000fea0003800000 */
[----:B------:R-:W4:Y:S01]  /*7940*/  LDCU.64 UR8, c[0x4][0x70] ;  /* 0x01000e00ff0877ac */ /* 0x000f220008000a00 */
[----:B------:R-:W-:Y:S01]  /*7950*/  MOV R3, 0x0 ;  /* 0x0000000000037802 */ /* 0x000fe20000000f00 */
[----:B------:R-:W-:Y:S02]  /*7960*/  HFMA2 R12, -RZ, RZ, 0, 5.9604644775390625e-08 ;  /* 0x00000001ff0c7431 */ /* 0x000fe400000001ff */
[----:B---3--:R-:W-:Y:S02]  /*7970*/  IMAD.MOV.U32 R8, RZ, RZ, 0x192 ;  /* 0x00000192ff087424 */ /* 0x008fe400078e00ff */
[----:B------:R-:W-:Y:S01]  /*7980*/  IMAD.MOV.U32 R13, RZ, RZ, RZ ;  /* 0x000000ffff0d7224 */ /* 0x000fe200078e00ff */
[----:B------:R-:W3:Y:S01]  /*7990*/  LDCU.64 UR6, c[0x4][0x78] ;  /* 0x01000f00ff0677ac */ /* 0x000ee20008000a00 */
[----:B-1----:R-:W1:Y:S01]  /*79a0*/  LDC.64 R2, c[0x4][R3] ;  /* 0x0100000003027b82 */ /* 0x002e620000000a00 */
[----:B------:R-:W5:Y:S01]  /*79b0*/  LDCU.64 UR4, c[0x4][0x10] ;  /* 0x01000200ff0477ac */ /* 0x000f620008000a00 */
[----:B----4-:R-:W-:Y:S01]  /*79c0*/  MOV R5, UR9 ;  /* 0x0000000900057c02 */ /* 0x010fe20008000f00 */
[----:B------:R-:W-:Y:S01]  /*79d0*/  IMAD.U32 R4, RZ, RZ, UR8 ;  /* 0x00000008ff047e24 */ /* 0x000fe2000f8e00ff */
[----:B---3--:R-:W-:Y:S01]  /*79e0*/  MOV R7, UR7 ;  /* 0x0000000700077c02 */ /* 0x008fe20008000f00 */
[----:B------:R-:W-:Y:S01]  /*79f0*/  IMAD.U32 R6, RZ, RZ, UR6 ;  /* 0x00000006ff067e24 */ /* 0x000fe2000f8e00ff */
[----:B-----5:R-:W-:Y:S01]  /*7a00*/  MOV R11, UR5 ;  /* 0x00000005000b7c02 */ /* 0x020fe20008000f00 */
[----:B------:R-:W-:Y:S02]  /*7a10*/  IMAD.U32 R10, RZ, RZ, UR4 ;  /* 0x00000004ff0a7e24 */ /* 0x000fe4000f8e00ff */
[----:B------:R-:W-:Y:S07]  /*7a20*/  LEPC R20, `(.L_x_110) ;  /* 0x000000001014794e */ /* 0x000fee0000000000 */
[----:B-12---:R-:W-:Y:S05]  /*7a30*/  CALL.ABS.NOINC R2 ;  /* 0x0000000002007343 */ /* 0x006fea0003c00000 */
.L_x_110:
[----:B------:R-:W-:Y:S01]  /*7a40*/  ISETP.NE.AND P6, PT, R67, RZ, PT ;  /* 0x000000ff4300720c */ /* 0x000fe20003fc5270 */
[----:B------:R-:W-:Y:S05]  /*7a50*/  WARPSYNC.ALL ;  /* 0x0000000000007948 */ /* 0x000fea0003800000 */
[----:B------:R-:W-:Y:S01]  /*7a60*/  R2UR UR4, R25 ;  /* 0x00000000190472ca */ /* 0x000fe200000e0000 */
[--C-:B-1----:R-:W-:Y:S01]  /*7a70*/  HADD2.F32 R3, -RZ, R28.reuse.H0_H0 ;  /* 0x2000001cff037230 */ /* 0x102fe20000004100 */
[----:B------:R-:W-:Y:S01]  /*7a80*/  ISETP.NE.AND P0, PT, R50, RZ, PT ;  /* 0x000000ff3200720c */ /* 0x000fe20003f05270 */
[--C-:B------:R-:W-:Y:S01]  /*7a90*/  HADD2.F32 R20, -RZ, R29.reuse.H0_H0 ;  /* 0x2000001dff147230 */ /* 0x100fe20000004100 */
[----:B------:R-:W-:Y:S01]  /*7aa0*/  BSSY.RECONVERGENT B0, `(.L_x_111) ;  /* 0x0000054000007945 */ /* 0x000fe20003800200 */
[----:B------:R-:W-:Y:S08]  /*7ab0*/  HADD2.F32 R21, -RZ, R29.H1_H1 ;  /* 0x3000001dff157230 */ /* 0x000ff00000004100 */
[----:B---3--:R-:W1:Y:S02]  /*7ac0*/  LDTM.16dp256bit.x4 R4, tmem[UR4+0x40] ;  /* 0x00004004000479ee */ /* 0x008e640008120000 */
[C---:B-1----:R-:W-:Y:S01]  /*7ad0*/  FMUL R0, R24.reuse, R4 ;  /* 0x0000000418007220 */ /* 0x042fe20000400000 */
[----:B------:R-:W-:Y:S02]  /*7ae0*/  HADD2.F32 R4, -RZ, R28.H1_H1 ;  /* 0x3000001cff047230 */ /* 0x000fe40000004100 */
[C---:B------:R-:W-:Y:S01]  /*7af0*/  FMUL R2, R24.reuse, R5 ;  /* 0x0000000518027220 */ /* 0x040fe20000400000 */
[C---:B------:R-:W-:Y:S01]  /*7b00*/  FMUL R7, R24.reuse, R7 ;  /* 0x0000000718077220 */ /* 0x040fe20000400000 */
[C---:B------:R-:W-:Y:S01]  /*7b10*/  FFMA R0, R27.reuse, R3, R0 ;  /* 0x000000031b007223 */ /* 0x040fe20000000000 */
[C---:B------:R-:W-:Y:S01]  /*7b20*/  FMUL R3, R24.reuse, R6 ;  /* 0x0000000618037220 */ /* 0x040fe20000400000 */
[C---:B------:R-:W-:Y:S01]  /*7b30*/  FFMA R2, R27.reuse, R4, R2 ;  /* 0x000000041b027223 */ /* 0x040fe20000000002 */
[C---:B------:R-:W-:Y:S01]  /*7b40*/  FMUL R4, R24.reuse, R8 ;  /* 0x0000000818047220 */ /* 0x040fe20000400000 */
[C---:B------:R-:W-:Y:S01]  /*7b50*/  FMUL R8, R24.reuse, R12 ;  /* 0x0000000c18087220 */ /* 0x040fe20000400000 */
[----:B------:R-:W-:Y:S01]  /*7b60*/  FMUL R12, R24, R16 ;  /* 0x00000010180c7220 */ /* 0x000fe20000400000 */
[C---:B------:R-:W-:Y:S01]  /*7b70*/  FFMA R3, R27.reuse, R20, R3 ;  /* 0x000000141b037223 */ /* 0x040fe20000000003 */
[----:B------:R-:W-:Y:S01]  /*7b80*/  F2FP.F16.F32.PACK_AB R32, R2, R0 ;  /* 0x000000000220723e */ /* 0x000fe200000000ff */
[--C-:B------:R-:W-:Y:S02]  /*7b90*/  HADD2.F32 R16, -RZ, R30.reuse.H0_H0 ;  /* 0x2000001eff107230 */ /* 0x100fe40000004100 */
[C---:B------:R-:W-:Y:S01]  /*7ba0*/  FMUL R5, R24.reuse, R9 ;  /* 0x0000000918057220 */ /* 0x040fe20000400000 */
[----:B------:R-:W-:Y:S02]  /*7bb0*/  HADD2.F32 R0, -RZ, R30.H1_H1 ;  /* 0x3000001eff007230 */ /* 0x000fe40000004100 */
[C---:B------:R-:W-:Y:S01]  /*7bc0*/  FFMA R7, R27.reuse, R21, R7 ;  /* 0x000000151b077223 */ /* 0x040fe20000000007 */
[--C-:B------:R-:W-:Y:S02]  /*7bd0*/  HADD2.F32 R2, -RZ, R31.reuse.H0_H0 ;  /* 0x2000001fff027230 */ /* 0x100fe40000004100 */
[C---:B------:R-:W-:Y:S01]  /*7be0*/  FMUL R6, R24.reuse, R10 ;  /* 0x0000000a18067220 */ /* 0x040fe20000400000 */
[C---:B------:R-:W-:Y:S01]  /*7bf0*/  FFMA R4, R27.reuse, R16, R4 ;  /* 0x000000101b047223 */ /* 0x040fe20000000004 */
[----:B------:R-:W-:Y:S01]  /*7c00*/  FFMA R5, R27, R0, R5 ;  /* 0x000000001b057223 */ /* 0x000fe20000000005 */
[----:B------:R-:W-:Y:S01]  /*7c10*/  F2FP.F16.F32.PACK_AB R33, R7, R3 ;  /* 0x000000030721723e */ /* 0x000fe200000000ff */
[----:B------:R-:W-:Y:S02]  /*7c20*/  HADD2.F32 R16, -RZ, R31.H1_H1 ;  /* 0x3000001fff107230 */ /* 0x000fe40000004100 */
        /* <DEDUP_REMOVED lines=9> */
[C---:B------:R-:W-:Y:S01]  /*7cc0*/  FFMA R8, R27.reuse, R0, R8 ;  /* 0x000000001b087223 */ /* 0x040fe20000000008 */
[C---:B------:R-:W-:Y:S01]  /*7cd0*/  FFMA R9, R27.reuse, R2, R9 ;  /* 0x000000021b097223 */ /* 0x040fe20000000009 */
[----:B------:R-:W-:Y:S02]  /*7ce0*/  HADD2.F32 R0, -RZ, R37.H1_H1 ;  /* 0x30000025ff007230 */ /* 0x000fe40000004100 */
[----:B------:R-:W-:Y:S01]  /*7cf0*/  FFMA R10, R27, R3, R10 ;  /* 0x000000031b0a7223 */ /* 0x000fe2000000000a */
[----:B------:R-:W-:Y:S01]  /*7d00*/  F2FP.F16.F32.PACK_AB R35, R11, R6 ;  /* 0x000000060b23723e */ /* 0x000fe200000000ff */
[C---:B------:R-:W-:Y:S01]  /*7d10*/  FMUL R15, R24.reuse, R15 ;  /* 0x0000000f180f7220 */ /* 0x040fe20000400000 */
[--C-:B------:R-:W-:Y:S02]  /*7d20*/  HADD2.F32 R2, -RZ, R38.reuse.H0_H0 ;  /* 0x20000026ff027230 */ /* 0x100fe40000004100 */
[C---:B------:R-:W-:Y:S01]  /*7d30*/  FMUL R13, R24.reuse, R17 ;  /* 0x00000011180d7220 */ /* 0x040fe20000400000 */
[----:B------:R-:W-:Y:S01]  /*7d40*/  HADD2.F32 R3, -RZ, R38.H1_H1 ;  /* 0x30000026ff037230 */ /* 0x000fe20000004100 */
[----:B------:R1:W-:Y:S01]  /*7d50*/  STSM.16.M88.4 [R69+0x2200], R32 ;  /* 0x0022002045007844 */ /* 0x0003e20000000200 */
[----:B------:R-:W-:Y:S01]  /*7d60*/  F2FP.F16.F32.PACK_AB R8, R9, R8 ;  /* 0x000000080908723e */ /* 0x000fe200000000ff */
[--C-:B------:R-:W-:Y:S02]  /*7d70*/  HADD2.F32 R4, -RZ, R39.reuse.H0_H0 ;  /* 0x20000027ff047230 */ /* 0x100fe40000004100 */
[C---:B------:R-:W-:Y:S01]  /*7d80*/  FMUL R14, R24.reuse, R18 ;  /* 0x00000012180e7220 */ /* 0x040fe20000400000 */
[----:B------:R-:W-:Y:S02]  /*7d90*/  HADD2.F32 R5, -RZ, R39.H1_H1 ;  /* 0x30000027ff057230 */ /* 0x000fe40000004100 */
[C---:B------:R-:W-:Y:S01]  /*7da0*/  FFMA R15, R27.reuse, R0, R15 ;  /* 0x000000001b0f7223 */ /* 0x040fe2000000000f */
[----:B------:R-:W-:Y:S01]  /*7db0*/  MOV R0, UR40 ;  /* 0x0000002800007c02 */ /* 0x000fe20008000f00 */
        /* <DEDUP_REMOVED lines=18> */
[----:B---3--:R-:W3:Y:S01]  /*7ee0*/  FENCE.VIEW.ASYNC.S ;  /* 0x00000000000073c6 */ /* 0x008ee20000000000 */
[----:B------:R-:W-:Y:S01]  /*7ef0*/  @P6 PRMT R0, R75, 0x654, R0 ;  /* 0x000006544b006816 */ /* 0x000fe20000000000 */
[----:B---3--:R-:W-:Y:S06]  /*7f00*/  BAR.SYNC.DEFER_BLOCKING 0x1, 0x80 ;  /* 0x0042000000007b1d */ /* 0x008fec0000010000 */
[----:B------:R-:W-:Y:S05]  /*7f10*/  @P0 BRA `(.L_x_112) ;  /* 0x0000000000300947 */ /* 0x000fea0003800000 */
[----:B------:R-:W3:Y:S01]  /*7f20*/  LDCU.64 UR6, c[0x0][0x348] ;  /* 0x00006900ff0677ac */ /* 0x000ee20008000a00 */
[----:B------:R-:W-:Y:S02]  /*7f30*/  R2UR UR10, R65 ;  /* 0x00000000410a72ca */ /* 0x000fe400000e0000 */
[----:B------:R-:W-:Y:S01]  /*7f40*/  R2UR UR11, R64 ;  /* 0x00000000400b72ca */ /* 0x000fe200000e0000 */
[----:B------:R-:W-:Y:S01]  /*7f50*/  UIADD3 UR9, UPT, UPT, UR41, 0x40, URZ ;  /* 0x0000004029097890 */ /* 0x000fe2000fffe0ff */
[----:B------:R-:W-:Y:S01]  /*7f60*/  R2UR UR12, R62 ;  /* 0x000000003e0c72ca */ /* 0x000fe200000e0000 */
[----:B------:R-:W-:Y:S01]  /*7f70*/  UIADD3 UR8, UPT, UPT, UR49, 0x2200, URZ ;  /* 0x0000220031087890 */ /* 0x000fe2000fffe0ff */
[----:B------:R-:W-:Y:S01]  /*7f80*/  R2UR UR13, R63 ;  /* 0x000000003f0d72ca */ /* 0x000fe200000e0000 */
[----:B---3--:R-:W-:Y:S04]  /*7f90*/  UIADD3 UR4, UP0, UPT, UR6, 0x780, URZ ;  /* 0x0000078006047890 */ /* 0x008fe8000ff1e0ff */
[----:B------:R-:W-:Y:S09]  /*7fa0*/  UIADD3.X UR5, UPT, UPT, URZ, UR7, URZ, UP0, !UPT ;  /* 0x00000007ff057290 */ /* 0x000ff200087fe4ff */
[----:B------:R3:W-:Y:S01]  /*7fb0*/  UTMASTG.5D.IM2COL [UR8], [UR4] ;  /* 0x00000008040073b5 */ /* 0x0007e20008060000 */
[----:B------:R0:W-:Y:S01]  /*7fc0*/  UTMACMDFLUSH ;  /* 0x00000000000079b7 */ /* 0x0001e20000000000 */
[----:B---3--:R-:W-:Y:S04]  /*7fd0*/  DEPBAR.LE SB0, 0x1 ;  /* 0x000080400000791a */ /* 0x008fe80000000000 */
.L_x_112:
[----:B------:R-:W-:Y:S05]  /*7fe0*/  BSYNC.RECONVERGENT B0 ;  /* 0x0000000000007941 */ /* 0x000fea0003800200 */
.L_x_111:
        /* <DEDUP_REMOVED lines=8> */
[----:B---3--:R-:W-:Y:S06]  /*8070*/  @!P6 BRA `(.L_x_114) ;  /* 0x000000000040e947 */ /* 0x008fec0003800000 */
        /* <DEDUP_REMOVED lines=8> */
[----:B------:R-:W3:Y:S02]  /*8100*/  SYNCS.PHASECHK.TRANS64.TRYWAIT P0, [R3+URZ+0x80], R0 ;  /* 0x00008000030075a7 */ /* 0x000ee400080011ff */
[----:B---3--:R-:W-:Y:S05]  /*8110*/  @!P0 BRA `(.L_x_117) ;  /* 0x00000014008c8947 */ /* 0x008fea0003800000 */
.L_x_116:
[----:B------:R-:W-:Y:S05]  /*8120*/  BSYNC B0 ;  /* 0x0000000000007941 */ /* 0x000fea0003800000 */
.L_x_115:
[----:B------:R-:W-:Y:S11]  /*8130*/  ISETP.NE.AND P0, PT, R74, RZ, PT ;  /* 0x000000ff4a00720c */ /* 0x000ff60003f05270 */
[----:B------:R-:W-:Y:S02]  /*8140*/  @!UPT UIADD3 URZ, UPT, UPT, URZ, URZ, URZ ;  /* 0x000000fffffff290 */ /* 0x000fe4000fffe0ff */
[----:B------:R-:W-:Y:S05]  /*8150*/  @P0 WARPSYNC.ALL ;  /* 0x0000000000000948 */ /* 0x000fea0003800000 */
[----:B------:R4:W1:Y:S04]  /*8160*/  @P0 LDSM.16.M88.4 R28, [R71+UR49+0x200] ;  /* 0x00020031471c083b */ /* 0x0008680008000200 */
[----:B------:R4:W1:Y:S02]  /*8170*/  @P0 LDSM.16.M88.4 R36, [R2+0x200] ;  /* 0x000200000224083b */ /* 0x0008640000000200 */
.L_x_114:
[----:B------:R-:W-:Y:S05]  /*8180*/  BSYNC B1 ;  /* 0x0000000000017941 */ /* 0x000fea0003800000 */
.L_x_113:
[----:B---3--:R-:W-:Y:S05]  /*8190*/  VIADD R0, R25, 0x60 ;  /* 0x0000006019007836 */ /* 0x008fea0000000000 */
[----:B------:R-:W-:Y:S04]  /*81a0*/  SHF.R.U32.HI R0, RZ, 0x15, R0 ;  /* 0x00000015ff007819 */ /* 0x000fe80000011600 */
[----:B------:R-:W-:Y:S11]  /*81b0*/  LOP3.LUT P0, RZ, R0, 0x3, R52, 0x48, !PT ;  /* 0x0000000300ff7812 */ /* 0x000ff60007804834 */
[----:B------:R-:W-:Y:S02]  /*81c0*/  @!UPT UIADD3 URZ, UPT, UPT, URZ, URZ, URZ ;  /* 0x000000fffffff290 */ /* 0x000fe4000fffe0ff */
[----:B------:R-:W-:Y:S05]  /*81d0*/  @!P0 BRA `(.L_x_118) ;  /* 0x0000000000408947 */ /* 0x000fea0003800000 */
[----:B------:R-:W3:Y:S01]  /*81e0*/  LDCU.64 UR8, c[0x4][0x70] ;  /* 0x01000e00ff0877ac */ /* 0x000ee20008000a00 */
[----:B------:R-:W-:Y:S01]  /*81f0*/  MOV R3, 0x0 ;  /* 0x0000000000037802 */ /* 0x000fe20000000f00 */
[----:B------:R-:W-:Y:S02]  /*8200*/  HFMA2 R12, -RZ, RZ, 0, 5.9604644775390625e-08 ;  /* 0x00000001ff0c7431 */ /* 0x000fe400000001ff */
[----:B-1----:R-:W-:Y:S02]  /*8210*/  IMAD.MOV.U32 R8, RZ, RZ, 0x192 ;  /* 0x00000192ff087424 */ /* 0x002fe400078e00ff */
[----:B------:R-:W-:Y:S01]  /*8220*/  IMAD.MOV.U32 R13, RZ, RZ, RZ ;  /* 0x000000ffff0d7224 */ /* 0x000fe200078e00ff */
[----:B------:R-:W1:Y:S01]  /*8230*/  LDCU.64 UR6, c[0x4][0x78] ;  /* 0x01000f00ff0677ac */ /* 0x000e620008000a00 */
[----:B----4-:R-:W4:Y:S01]  /*8240*/  LDC.64 R2, c[0x4][R3] ;  /* 0x0100000003027b82 */ /* 0x010f220000000a00 */
        /* <DEDUP_REMOVED lines=9> */
.L_x_118:
[----:B------:R-:W-:Y:S01]  /*82e0*/  ISETP.NE.AND P0, PT, R50, RZ, PT ;  /* 0x000000ff3200720c */ /* 0x000fe20003f05270 */
[----:B------:R-:W-:Y:S05]  /*82f0*/  WARPSYNC.ALL ;  /* 0x0000000000007948 */ /* 0x000fea0003800000 */
[----:B------:R-:W-:Y:S01]  /*8300*/  R2UR UR4, R25 ;  /* 0x00000000190472ca */ /* 0x000fe200000e0000 */
[----:B------:R-:W3:Y:S01]  /*8310*/  S2UR UR5, SR_CgaCtaId ;  /* 0x00000000000579c3 */ /* 0x000ee20000008800 */
[--C-:B-1----:R-:W-:Y:S01]  /*8320*/  HADD2.F32 R0, -RZ, R28.reuse.H0_H0 ;  /* 0x2000001cff007230 */ /* 0x102fe20000004100 */
[----:B------:R-:W-:Y:S01]  /*8330*/  BSSY.RECONVERGENT B0, `(.L_x_119) ;  /* 0x0000054000007945 */ /* 0x000fe20003800200 */
[----:B----4-:R-:W-:Y:S02]  /*8340*/  HADD2.F32 R2, -RZ, R28.H1_H1 ;  /* 0x3000001cff027230 */ /* 0x010fe40000004100 */
[--C-:B------:R-:W-:Y:S02]  /*8350*/  HADD2.F32 R3, -RZ, R29.reuse.H0_H0 ;  /* 0x2000001dff037230 */ /* 0x100fe40000004100 */
[----:B------:R-:W-:Y:S02]  /*8360*/  HADD2.F32 R20, -RZ, R29.H1_H1 ;  /* 0x3000001dff147230 */ /* 0x000fe40000004100 */
[--C-:B------:R-:W-:Y:S02]  /*8370*/  HADD2.F32 R21, -RZ, R30.reuse.H0_H0 ;  /* 0x2000001eff157230 */ /* 0x100fe40000004100 */
[----:B------:R-:W-:Y:S01]  /*8380*/  HADD2.F32 R25, -RZ, R30.H1_H1 ;  /* 0x3000001eff197230 */ /* 0x000fe20000004100 */
[----:B------:R-:W1:Y:S01]  /*8390*/  LDTM.16dp256bit.x4 R4, tmem[UR4+0x60] ;  /* 0x00006004000479ee */ /* 0x000e620008120000 */
[----:B------:R-:W-:Y:S01]  /*83a0*/  R2UR UR4, R70 ;  /* 0x00000000460472ca */ /* 0x000fe200000e0000 */
[----:B------:R-:W-:Y:S01]  /*83b0*/  NOP ;  /* 0x0000000000007918 */ /* 0x000fe20000000000 */
[--C-:B------:R-:W-:Y:S02]  /*83c0*/  HADD2.F32 R26, -RZ, R31.reuse.H0_H0 ;  /* 0x2000001fff1a7230 */ /* 0x100fe40000004100 */
[----:B------:R-:W-:Y:S02]  /*83d0*/  HADD2.F32 R28, -RZ, R31.H1_H1 ;  /* 0x3000001fff1c7230 */ /* 0x000fe40000004100 */
[--C-:B------:R-:W-:Y:S02]  /*83e0*/  HADD2.F32 R29, -RZ, R36.reuse.H0_H0 ;  /* 0x20000024ff1d7230 */ /* 0x100fe40000004100 */
[----:B------:R-:W-:Y:S02]  /*83f0*/  HADD2.F32 R30, -RZ, R36.H1_H1 ;  /* 0x30000024ff1e7230 */ /* 0x000fe40000004100 */
[--C-:B------:R-:W-:Y:S02]  /*8400*/  HADD2.F32 R31, -RZ, R37.reuse.H0_H0 ;  /* 0x20000025ff1f7230 */ /* 0x100fe40000004100 */
[----:B------:R-:W-:Y:S01]  /*8410*/  HADD2.F32 R32, -RZ, R37.H1_H1 ;  /* 0x30000025ff207230 */ /* 0x000fe20000004100 */
[----:B------:R-:W-:Y:S01]  /*8420*/  UIADD3 UR4, UPT, UPT, UR4, 0xf0, URZ ;  /* 0x000000f004047890 */ /* 0x000fe2000fffe0ff */
[--C-:B------:R-:W-:Y:S02]  /*8430*/  HADD2.F32 R33, -RZ, R38.reuse.H0_H0 ;  /* 0x20000026ff217230 */ /* 0x100fe40000004100 */
[----:B------:R-:W-:Y:S02]  /*8440*/  HADD2.F32 R34, -RZ, R38.H1_H1 ;  /* 0x30000026ff227230 */ /* 0x000fe40000004100 */
[--C-:B------:R-:W-:Y:S02]  /*8450*/  HADD2.F32 R35, -RZ, R39.reuse.H0_H0 ;  /* 0x20000027ff237230 */ /* 0x100fe40000004100 */
[----:B------:R-:W-:Y:S02]  /*8460*/  HADD2.F32 R36, -RZ, R39.H1_H1 ;  /* 0x30000027ff247230 */ /* 0x000fe40000004100 */
[C---:B-1----:R-:W-:Y:S01]  /*8470*/  FMUL R4, R24.reuse, R4 ;  /* 0x0000000418047220 */ /* 0x042fe20000400000 */
[----:B---3--:R-:W-:Y:S01]  /*8480*/  UPRMT UR4, UR5, 0x654, UR4 ;  /* 0x0000065405047896 */ /* 0x008fe20008000004 */
[C---:B------:R-:W-:Y:S01]  /*8490*/  FMUL R5, R24.reuse, R5 ;  /* 0x0000000518057220 */ /* 0x040fe20000400000 */
[C---:B------:R-:W-:Y:S01]  /*84a0*/  FMUL R6, R24.reuse, R6 ;  /* 0x0000000618067220 */ /* 0x040fe20000400000 */
[C---:B------:R-:W-:Y:S01]  /*84b0*/  FFMA R4, R27.reuse, R0, R4 ;  /* 0x000000001b047223 */ /* 0x040fe20000000004 */
[C---:B------:R-:W-:Y:S01]  /*84c0*/  FMUL R7, R24.reuse, R7 ;  /* 0x0000000718077220 */ /* 0x040fe20000400000 */
[C---:B------:R-:W-:Y:S01]  /*84d0*/  FFMA R5, R27.reuse, R2, R5 ;  /* 0x000000021b057223 */ /* 0x040fe20000000005 */
[C---:B------:R-:W-:Y:S01]  /*84e0*/  FFMA R6, R27.reuse, R3, R6 ;  /* 0x000000031b067223 */ /* 0x040fe20000000006 */
[C---:B------:R-:W-:Y:S01]  /*84f0*/  FMUL R8, R24.reuse, R8 ;  /* 0x0000000818087220 */ /* 0x040fe20000400000 */
[----:B------:R-:W-:Y:S01]  /*8500*/  FFMA R7, R27, R20, R7 ;  /* 0x000000141b077223 */ /* 0x000fe20000000007 */
[----:B------:R-:W-:Y:S01]  /*8510*/  SYNCS.ARRIVE.TRANS64.RED.A1T0 RZ, [UR4], RZ ;  /* 0x000000ffffff79a7 */ /* 0x000fe20008100404 */
[----:B------:R-:W-:Y:S01]  /*8520*/  F2FP.F16.F32.PACK_AB R4, R5, R4 ;  /* 0x000000040504723e */ /* 0x000fe200000000ff */
[----:B------:R-:W-:Y:S01]  /*8530*/  FFMA R8, R27, R21, R8 ;  /* 0x000000151b087223 */ /* 0x000fe20000000008 */
[C---:B------:R-:W-:Y:S01]  /*8540*/  FMUL R9, R24.reuse, R9 ;  /* 0x0000000918097220 */ /* 0x040fe20000400000 */
[----:B------:R-:W-:Y:S01]  /*8550*/  F2FP.F16.F32.PACK_AB R5, R7, R6 ;  /* 0x000000060705723e */ /* 0x000fe200000000ff */
[C---:B------:R-:W-:Y:S01]  /*8560*/  FMUL R0, R24.reuse, R10 ;  /* 0x0000000a18007220 */ /* 0x040fe20000400000 */
[C---:B------:R-:W-:Y:S01]  /*8570*/  FMUL R2, R24.reuse, R11 ;  /* 0x0000000b18027220 */ /* 0x040fe20000400000 */
[C---:B------:R-:W-:Y:S01]  /*8580*/  FMUL R3, R24.reuse, R12 ;  /* 0x0000000c18037220 */ /* 0x040fe20000400000 */
[C---:B------:R-:W-:Y:S01]  /*8590*/  FFMA R9, R27.reuse, R25, R9 ;  /* 0x000000191b097223 */ /* 0x040fe20000000009 */
[C---:B------:R-:W-:Y:S01]  /*85a0*/  FMUL R10, R24.reuse, R13 ;  /* 0x0000000d180a7220 */ /* 0x040fe20000400000 */
[C---:B------:R-:W-:Y:S01]  /*85b0*/  FFMA R0, R27.reuse, R26, R0 ;  /* 0x0000001a1b007223 */ /* 0x040fe20000000000 */
[C---:B------:R-:W-:Y:S01]  /*85c0*/  FMUL R11, R24.reuse, R14 ;  /* 0x0000000e180b7220 */ /* 0x040fe20000400000 */
[C---:B------:R-:W-:Y:S01]  /*85d0*/  FFMA R2, R27.reuse, R28, R2 ;  /* 0x0000001c1b027223 */ /* 0x040fe20000000002 */
[C---:B------:R-:W-:Y:S01]  /*85e0*/  FMUL R15, R24.reuse, R15 ;  /* 0x0000000f180f7220 */ /* 0x040fe20000400000 */
[C---:B------:R-:W-:Y:S01]  /*85f0*/  FMUL R12, R24.reuse, R16 ;  /* 0x00000010180c7220 */ /* 0x040fe20000400000 */
[C---:B------:R-:W-:Y:S01]  /*8600*/  FFMA R3, R27.reuse, R29, R3 ;  /* 0x0000001d1b037223 */ /* 0x040fe20000000003 */
[C---:B------:R-:W-:Y:S01]  /*8610*/  FMUL R13, R24.reuse, R17 ;  /* 0x00000011180d7220 */ /* 0x040fe20000400000 */
[C---:B------:R-:W-:Y:S01]  /*8620*/  FFMA R10, R27.reuse, R30, R10 ;  /* 0x0000001e1b0a7223 */ /* 0x040fe2000000000a */
[C---:B------:R-:W-:Y:S01]  /*8630*/  FMUL R14, R24.reuse, R18 ;  /* 0x00000012180e7220 */ /* 0x040fe20000400000 */
[C---:B------:R-:W-:Y:S01]  /*8640*/  FFMA R11, R27.reuse, R31, R11 ;  /* 0x0000001f1b0b7223 */ /* 0x040fe2000000000b */
[C---:B------:R-:W-:Y:S01]  /*8650*/  FFMA R15, R27.reuse, R32, R15 ;  /* 0x000000201b0f7223 */ /* 0x040fe2000000000f */
        /* <DEDUP_REMOVED lines=33> */
.L_x_120:
[----:B------:R-:W-:Y:S05]  /*8870*/  BSYNC.RECONVERGENT B0 ;  /* 0x0000000000007941 */ /* 0x000fea0003800200 */
.L_x_119:
[----:B------:R-:W-:Y:S01]  /*8880*/  BAR.SYNC.DEFER_BLOCKING 0x1, 0x80 ;  /* 0x0042000000007b1d */ /* 0x000fe20000010000 */
[----:B------:R-:W-:Y:S01]  /*8890*/  UISETP.NE.AND UP0, UPT, UR53, -0x4, UPT ;  /* 0xfffffffc3500788c */ /* 0x000fe2000bf05270 */
[----:B------:R-:W-:Y:S08]  /*88a0*/  IADD3 R22, PT, PT, R22, 0x1, RZ ;  /* 0x0000000116167810 */ /* 0x000ff00007ffe0ff */
[----:B------:R-:W-:Y:S05]  /*88b0*/  BRA.U !UP0, `(.L_x_121) ;  /* 0x0000000108247547 */ /* 0x000fea000b800000 */
[----:B------:R-:W-:Y:S01]  /*88c0*/  ISETP.NE.AND P0, PT, R67, RZ, PT ;  /* 0x000000ff4300720c */ /* 0x000fe20003f05270 */
[----:B------:R-:W-:Y:S01]  /*88d0*/  IMAD.U32 R0, RZ, RZ, UR50 ;  /* 0x00000032ff007e24 */ /* 0x000fe2000f8e00ff */
[----:B------:R-:W-:Y:S04]  /*88e0*/  UIADD3 UR4, UPT, UPT, UR50, 0x1, URZ ;  /* 0x0000000132047890 */ /* 0x000fe8000fffe0ff */
[----:B------:R-:W-:Y:S04]  /*88f0*/  UISETP.NE.AND UP0, UPT, UR4, 0x4, UPT ;  /* 0x000000040400788c */ /* 0x000fe8000bf05270 */
[----:B------:R-:W-:Y:S03]  /*8900*/  USEL UR50, UR4, URZ, UP0 ;  /* 0x000000ff04327287 */ /* 0x000fe60008000000 */
[----:B------:R-:W-:Y:S05]  /*8910*/  @P0 LEA R0, R0, UR49, 0x3 ;  /* 0x0000003100000c11 */ /* 0x000fea000f8e18ff */
[----:B------:R-:W-:Y:S05]  /*8920*/  @P0 VIADD R0, R0, 0xa0 ;  /* 0x000000a000000836 */ /* 0x000fea0000000000 */
[----:B------:R-:W-:Y:S04]  /*8930*/  @P0 PRMT R0, R75, 0x654, R0 ;  /* 0x000006544b000816 */ /* 0x000fe80000000000 */
[----:B------:R3:W-:Y:S03]  /*8940*/  @P0 SYNCS.ARRIVE.TRANS64.RED.A1T0 RZ, [R0+URZ], RZ ;  /* 0x000000ff00ff09a7 */ /* 0x0007e600081004ff */
.L_x_121:
[----:B------:R-:W-:Y:S01]  /*8950*/  R2UR UR5, R44 ;  /* 0x000000002c0572ca */ /* 0x000fe200000e0000 */
[----:B------:R-:W-:Y:S01]  /*8960*/  UISETP.NE.AND UP0, UPT, UR62, URZ, UPT ;  /* 0x000000ff3e00728c */ /* 0x000fe2000bf05270 */
[----:B------:R-:W-:Y:S01]  /*8970*/  R2UR UR4, R45 ;  /* 0x000000002d0472ca */ /* 0x000fe200000e0000 */
[----:B------:R-:W-:Y:S01]  /*8980*/  UIADD3 UR53, UPT, UPT, UR53, 0x4, URZ ;  /* 0x0000000435357890 */ /* 0x000fe2000fffe0ff */
[----:B------:R-:W-:Y:S01]  /*8990*/  ISETP.NE.AND P0, PT, R22, 0x2, PT ;  /* 0x000000021600780c */ /* 0x000fe20003f05270 */
[----:B------:R-:W-:Y:S01]  /*89a0*/  UMOV UR52, UR63 ;  /* 0x0000003f00347c82 */ /* 0x000fe20008000000 */
[----:B------:R-:W-:Y:S02]  /*89b0*/  LOP3.LUT R46, R46, 0x1, RZ, 0x3c, !PT ;  /* 0x000000012e2e7812 */ /* 0x000fe400078e3cff */
[----:B---3--:R-:W-:Y:S02]  /*89c0*/  SEL R0, RZ, 0x1, P0 ;  /* 0x00000001ff007807 */ /* 0x008fe40000000000 */
[----:B------:R-:W-:Y:S02]  /*89d0*/  SEL R22, R22, RZ, P0 ;  /* 0x000000ff16167207 */ /* 0x000fe40000000000 */
[----:B------:R-:W-:Y:S01]  /*89e0*/  LOP3.LUT R47, R47, R0, RZ, 0x3c, !PT ;  /* 0x000000002f2f7212 */ /* 0x000fe200078e3cff */
[----:B------:R-:W-:Y:S02]  /*89f0*/  UIADD3 UR24, UPT, UPT, UR36, UR5, URZ ;  /* 0x0000000524187290 */ /* 0x000fe4000fffe0ff */
[----:B------:R-:W-:Y:S01]  /*8a00*/  UIADD3 UR51, UPT, UPT, UR37, UR4, URZ ;  /* 0x0000000425337290 */ /* 0x000fe2000fffe0ff */
[----:B------:R-:W-:Y:S11]  /*8a10*/  BRA.U UP0, `(.L_x_122) ;  /* 0xffffffcd00307547 */ /* 0x000ff6000b83ffff */
[----:B------:R-:W-:-:S13]  /*8a20*/  R2UR UR4, R59 ;  /* 0x000000003b0472ca */ /* 0x000fda00000e0000 */
[----:B------:R-:W-:-:S09]  /*8a30*/  UISETP.NE.AND UP0, UPT, UR4, URZ, UPT ;  /* 0x000000ff0400728c */ /* 0x000fd2000bf05270 */
[----:B------:R-:W-:Y:S05]  /*8a40*/  BRA.U !UP0, `(.L_x_123) ;  /* 0x0000000108487547 */ /* 0x000fea000b800000 */
[----:B------:R-:W3:Y:S02]  /*8a50*/  LDCU.64 UR4, c[0x0][0x990] ;  /* 0x00013200ff0477ac */ /* 0x000ee40008000a00 */
[----:B---3--:R-:W-:-:S04]  /*8a60*/  UISETP.NE.U32.AND UP0, UPT, UR4, URZ, UPT ;  /* 0x000000ff0400728c */ /* 0x008fc8000bf05070 */
[----:B------:R-:W-:-:S09]  /*8a70*/  UISETP.NE.AND.EX UP0, UPT, UR5, URZ, UPT, UP0 ;  /* 0x000000ff0500728c */ /* 0x000fd2000bf05300 */
[----:B------:R-:W-:Y:S05]  /*8a80*/  BRA.U UP0, `(.L_x_124) ;  /* 0x00000001000c7547 */ /* 0x000fea000b800000 */
[----:B------:R-:W-:-:S13]  /*8a90*/  FSETP.NEU.AND P0, PT, R27, RZ, PT ;  /* 0x000000ff1b00720b */ /* 0x000fda0003f0d000 */
[----:B------:R-:W-:Y:S05]  /*8aa0*/  @!P0 EXIT ;  /* 0x000000000000894d */ /* 0x000fea0003800000 */
[----:B------:R-:W-:Y:S05]  /*8ab0*/  BRA `(.L_x_123) ;  /* 0x00000000002c7947 */ /* 0x000fea0003800000 */
.L_x_124:
[----:B------:R-:W-:Y:S01]  /*8ac0*/  ISETP.NE.AND P0, PT, R66, RZ, PT ;  /* 0x000000ff4200720c */ /* 0x000fe20003f05270 */
[----:B------:R-:W-:-:S12]  /*8ad0*/  BSSY.RECONVERGENT B0, `(.L_x_123) ;  /* 0x0000009000007945 */ /* 0x000fd80003800200 */
[----:B------:R-:W-:Y:S05]  /*8ae0*/  @P0 BRA `(.L_x_125) ;  /* 0x0000000000140947 */ /* 0x000fea0003800000 */
[----:B------:R-:W3:Y:S02]  /*8af0*/  LDCU.64 UR4, c[0x0][0x988] ;  /* 0x00013100ff0477ac */ /* 0x000ee40008000a00 */
[----:B---3--:R-:W-:-:S04]  /*8b00*/  ISETP.NE.U32.AND P0, PT, RZ, UR4, PT ;  /* 0x00000004ff007c0c */ /* 0x008fc8000bf05070 */
[----:B------:R-:W-:-:S13]  /*8b10*/  ISETP.NE.AND.EX P0, PT, RZ, UR5, PT, P0 ;  /* 0x00000005ff007c0c */ /* 0x000fda000bf05300 */
[----:B------:R-:W-:Y:S05]  /*8b20*/  @!P0 EXIT ;  /* 0x000000000000894d */ /* 0x000fea0003800000 */
[----:B------:R-:W-:Y:S05]  /*8b30*/  BRA `(.L_x_126) ;  /* 0x0000000000087947 */ /* 0x000fea0003800000 */
.L_x_125:
[----:B------:R-:W-:-:S13]  /*8b40*/  FSETP.NEU.AND P0, PT, R27, RZ, PT ;  /* 0x000000ff1b00720b */ /* 0x000fda0003f0d000 */
[----:B------:R-:W-:Y:S05]  /*8b50*/  @!P0 EXIT ;  /* 0x000000000000894d */ /* 0x000fea0003800000 */
.L_x_126:
[----:B------:R-:W-:Y:S05]  /*8b60*/  BSYNC.RECONVERGENT B0 ;  /* 0x0000000000007941 */ /* 0x000fea0003800200 */
.L_x_123:
[----:B------:R-:W3:Y:S01]  /*8b70*/  S2UR UR5, SR_CgaCtaId ;  /* 0x00000000000579c3 */ /* 0x000ee20000008800 */
[----:B------:R-:W-:Y:S01]  /*8b80*/  ULEA UR4, UR50, UR49, 0x3 ;  /* 0x0000003132047291 */ /* 0x000fe2000f8e18ff */
[----:B------:R-:W-:-:S04]  /*8b90*/  DEPBAR.LE SB0, 0x0 ;  /* 0x000080000000791a */ /* 0x000fc80000000000 */
[----:B------:R-:W-:-:S04]  /*8ba0*/  UIADD3 UR4, UPT, UPT, UR4, 0xa0, URZ ;  /* 0x000000a004047890 */ /* 0x000fc8000fffe0ff */
[----:B---3--:R-:W-:-:S09]  /*8bb0*/  UPRMT UR4, UR5, 0x654, UR4 ;  /* 0x0000065405047896 */ /* 0x008fd20008000004 */
[----:B------:R-:W-:Y:S01]  /*8bc0*/  SYNCS.ARRIVE.TRANS64.RED.A1T0 RZ, [UR4], RZ ;  /* 0x000000ffffff79a7 */ /* 0x000fe20008100404 */
[----:B------:R-:W-:Y:S05]  /*8bd0*/  EXIT ;  /* 0x000000000000794d */ /* 0x000fea0003800000 */
.L_x_19:
[----:B------:R-:W-:Y:S07]  /*8be0*/  MOV R0, UR9 ;  /* 0x0000000900007c02 */ /* 0x000fee0008000f00 */
.L_x_127:
[----:B--2---:R2:W3:Y:S02]  /*8bf0*/  SYNCS.PHASECHK.TRANS64.TRYWAIT P0, [R0+URZ+0x40], R4 ;  /* 0x00004004000075a7 */ /* 0x0044e400080011ff */
[----:B---3--:R-:W-:Y:S05]  /*8c00*/  @!P0 NANOSLEEP.SYNCS 0x989680 ;  /* 0x009896800000895d */ /* 0x008fea0003900000 */
[----:B------:R-:W3:Y:S02]  /*8c10*/  @!P0 SYNCS.PHASECHK.TRANS64 P0, [R0+URZ+0x40], R4 ;  /* 0x00004004000085a7 */ /* 0x000ee400080010ff */
[----:B---3--:R-:W-:Y:S05]  /*8c20*/  @!P0 BRA `(.L_x_127) ;  /* 0xfffffffc00f08947 */ /* 0x008fea000383ffff */
[----:B------:R-:W-:Y:S05]  /*8c30*/  BRA `(.L_x_18) ;  /* 0xffffff8c002c7947 */ /* 0x000fea000383ffff */
.L_x_25:
[----:B------:R-:W-:Y:S07]  /*8c40*/  MOV R0, UR9 ;  /* 0x0000000900007c02 */ /* 0x000fee0008000f00 */
.L_x_128:
[----:B--2---:R2:W4:Y:S02]  /*8c50*/  SYNCS.PHASECHK.TRANS64.TRYWAIT P0, [R0+URZ+0x40], R4 ;  /* 0x00004004000075a7 */ /* 0x00452400080011ff */
[----:B----4-:R-:W-:Y:S05]  /*8c60*/  @!P0 NANOSLEEP.SYNCS 0x989680 ;  /* 0x009896800000895d */ /* 0x010fea0003900000 */
[----:B------:R-:W4:Y:S02]  /*8c70*/  @!P0 SYNCS.PHASECHK.TRANS64 P0, [R0+URZ+0x40], R4 ;  /* 0x00004004000085a7 */ /* 0x000f2400080010ff */
[----:B----4-:R-:W-:Y:S05]  /*8c80*/  @!P0 BRA `(.L_x_128) ;  /* 0xfffffffc00f08947 */ /* 0x010fea000383ffff */
[----:B------:R-:W-:Y:S05]  /*8c90*/  BRA `(.L_x_24) ;  /* 0xffffff9000bc7947 */ /* 0x000fea000383ffff */
.L_x_29:
[----:B-1----:R-:W-:-:S07]  /*8ca0*/  MOV R0, UR30 ;  /* 0x0000001e00007c02 */ /* 0x002fce0008000f00 */
.L_x_129:
[----:B-1----:R1:W2:Y:S02]  /*8cb0*/  SYNCS.PHASECHK.TRANS64.TRYWAIT P0, [R0+URZ+0xd0], R3 ;  /* 0x0000d003000075a7 */ /* 0x0022a400080011ff */
[----:B--2---:R-:W-:Y:S05]  /*8cc0*/  @!P0 NANOSLEEP.SYNCS 0x989680 ;  /* 0x009896800000895d */ /* 0x004fea0003900000 */
[----:B------:R-:W2:Y:S02]  /*8cd0*/  @!P0 SYNCS.PHASECHK.TRANS64 P0, [R0+URZ+0xd0], R3 ;  /* 0x0000d003000085a7 */ /* 0x000ea400080010ff */
[----:B--2---:R-:W-:Y:S05]  /*8ce0*/  @!P0 BRA `(.L_x_129) ;  /* 0xfffffffc00f08947 */ /* 0x004fea000383ffff */
[----:B------:R-:W-:Y:S05]  /*8cf0*/  BRA `(.L_x_130) ;  /* 0xffffff94008c7947 */ /* 0x000fea000383ffff */
.L_x_33:
[----:B------:R-:W-:-:S07]  /*8d00*/  MOV R0, UR4 ;  /* 0x0000000400007c02 */ /* 0x000fce0008000f00 */
.L_x_131:
[----:B-1----:R1:W2:Y:S02]  /*8d10*/  SYNCS.PHASECHK.TRANS64.TRYWAIT P0, [R0+URZ], R2 ;  /* 0x00000002000075a7 */ /* 0x0022a400080011ff */
[----:B--2---:R-:W-:Y:S05]  /*8d20*/  @!P0 NANOSLEEP.SYNCS 0x989680 ;  /* 0x009896800000895d */ /* 0x004fea0003900000 */
[----:B------:R-:W2:Y:S02]  /*8d30*/  @!P0 SYNCS.PHASECHK.TRANS64 P0, [R0+URZ], R2 ;  /* 0x00000002000085a7 */ /* 0x000ea400080010ff */
[----:B--2---:R-:W-:Y:S05]  /*8d40*/  @!P0 BRA `(.L_x_131) ;  /* 0xfffffffc00f08947 */ /* 0x004fea000383ffff */
[----:B------:R-:W-:Y:S05]  /*8d50*/  BRA `(.L_x_132) ;  /* 0xffffff9c00247947 */ /* 0x000fea000383ffff */
.L_x_34:
[----:B------:R-:W-:-:S07]  /*8d60*/  MOV R0, UR5 ;  /* 0x0000000500007c02 */ /* 0x000fce0008000f00 */
.L_x_133:
[----:B-1----:R1:W2:Y:S02]  /*8d70*/  SYNCS.PHASECHK.TRANS64.TRYWAIT P0, [R0+URZ], R2 ;  /* 0x00000002000075a7 */ /* 0x0022a400080011ff */
[----:B--2---:R-:W-:Y:S05]  /*8d80*/  @!P0 NANOSLEEP.SYNCS 0x989680 ;  /* 0x009896800000895d */ /* 0x004fea0003900000 */
[----:B------:R-:W2:Y:S02]  /*8d90*/  @!P0 SYNCS.PHASECHK.TRANS64 P0, [R0+URZ], R2 ;  /* 0x00000002000085a7 */ /* 0x000ea400080010ff */
[----:B--2---:R-:W-:Y:S05]  /*8da0*/  @!P0 BRA `(.L_x_133) ;  /* 0xfffffffc00f08947 */ /* 0x004fea000383ffff */
[----:B------:R-:W-:Y:S05]  /*8db0*/  BRA `(.L_x_134) ;  /* 0xffffff9c00347947 */ /* 0x000fea000383ffff */
.L_x_35:
[----:B------:R-:W-:-:S07]  /*8dc0*/  MOV R0, UR5 ;  /* 0x0000000500007c02 */ /* 0x000fce0008000f00 */
.L_x_135:
[----:B-1----:R1:W2:Y:S02]  /*8dd0*/  SYNCS.PHASECHK.TRANS64.TRYWAIT P0, [R0+URZ], R2 ;  /* 0x00000002000075a7 */ /* 0x0022a400080011ff */
[----:B--2---:R-:W-:Y:S05]  /*8de0*/  @!P0 NANOSLEEP.SYNCS 0x989680 ;  /* 0x009896800000895d */ /* 0x004fea0003900000 */
[----:B------:R-:W2:Y:S02]  /*8df0*/  @!P0 SYNCS.PHASECHK.TRANS64 P0, [R0+URZ], R2 ;  /* 0x00000002000085a7 */ /* 0x000ea400080010ff */
[----:B--2---:R-:W-:Y:S05]  /*8e00*/  @!P0 BRA `(.L_x_135) ;  /* 0xfffffffc00f08947 */ /* 0x004fea000383ffff */
[----:B------:R-:W-:Y:S05]  /*8e10*/  BRA `(.L_x_136) ;  /* 0xffffff9c00447947 */ /* 0x000fea000383ffff */
.L_x_36:
[----:B------:R-:W-:-:S07]  /*8e20*/  MOV R0, UR5 ;  /* 0x0000000500007c02 */ /* 0x000fce0008000f00 */
.L_x_137:
[----:B-1----:R1:W2:Y:S02]  /*8e30*/  SYNCS.PHASECHK.TRANS64.TRYWAIT P0, [R0+URZ], R2 ;  /* 0x00000002000075a7 */ /* 0x0022a400080011ff */
[----:B--2---:R-:W-:Y:S05]  /*8e40*/  @!P0 NANOSLEEP.SYNCS 0x989680 ;  /* 0x009896800000895d */ /* 0x004fea0003900000 */
[----:B------:R-:W2:Y:S02]  /*8e50*/  @!P0 SYNCS.PHASECHK.TRANS64 P0, [R0+URZ], R2 ;  /* 0x00000002000085a7 */ /* 0x000ea400080010ff */
[----:B--2---:R-:W-:Y:S05]  /*8e60*/  @!P0 BRA `(.L_x_137) ;  /* 0xfffffffc00f08947 */ /* 0x004fea000383ffff */
[----:B------:R-:W-:Y:S05]  /*8e70*/  BRA `(.L_x_138) ;  /* 0xffffff9c00547947 */ /* 0x000fea000383ffff */
.L_x_37:
[----:B------:R-:W-:-:S07]  /*8e80*/  MOV R0, UR5 ;  /* 0x0000000500007c02 */ /* 0x000fce0008000f00 */
.L_x_139:
[----:B-1----:R1:W2:Y:S02]  /*8e90*/  SYNCS.PHASECHK.TRANS64.TRYWAIT P0, [R0+URZ], R2 ;  /* 0x00000002000075a7 */ /* 0x0022a400080011ff */
[----:B--2---:R-:W-:Y:S05]  /*8ea0*/  @!P0 NANOSLEEP.SYNCS 0x989680 ;  /* 0x009896800000895d */ /* 0x004fea0003900000 */
[----:B------:R-:W2:Y:S02]  /*8eb0*/  @!P0 SYNCS.PHASECHK.TRANS64 P0, [R0+URZ], R2 ;  /* 0x00000002000085a7 */ /* 0x000ea400080010ff */
[----:B--2---:R-:W-:Y:S05]  /*8ec0*/  @!P0 BRA `(.L_x_139) ;  /* 0xfffffffc00f08947 */ /* 0x004fea000383ffff */
[----:B------:R-:W-:Y:S05]  /*8ed0*/  BRA `(.L_x_140) ;  /* 0xffffff9c00647947 */ /* 0x000fea000383ffff */
.L_x_38:
[----:B------:R-:W-:-:S07]  /*8ee0*/  MOV R0, UR5 ;  /* 0x0000000500007c02 */ /* 0x000fce0008000f00 */
.L_x_141:
[----:B-1----:R1:W2:Y:S02]  /*8ef0*/  SYNCS.PHASECHK.TRANS64.TRYWAIT P0, [R0+URZ], R2 ;  /* 0x00000002000075a7 */ /* 0x0022a400080011ff */
[----:B--2---:R-:W-:Y:S05]  /*8f00*/  @!P0 NANOSLEEP.SYNCS 0x989680 ;  /* 0x009896800000895d */ /* 0x004fea0003900000 */
[----:B------:R-:W2:Y:S02]  /*8f10*/  @!P0 SYNCS.PHASECHK.TRANS64 P0, [R0+URZ], R2 ;  /* 0x00000002000085a7 */ /* 0x000ea400080010ff */
[----:B--2---:R-:W-:Y:S05]  /*8f20*/  @!P0 BRA `(.L_x_141) ;  /* 0xfffffffc00f08947 */ /* 0x004fea000383ffff */
[----:B------:R-:W-:Y:S05]  /*8f30*/  BRA `(.L_x_142) ;  /* 0xffffff9c00747947 */ /* 0x000fea000383ffff */
.L_x_39:
[----:B------:R-:W-:-:S07]  /*8f40*/  MOV R0, UR5 ;  /* 0x0000000500007c02 */ /* 0x000fce0008000f00 */
.L_x_143:
[----:B-1----:R1:W2:Y:S02]  /*8f50*/  SYNCS.PHASECHK.TRANS64.TRYWAIT P0, [R0+URZ], R2 ;  /* 0x00000002000075a7 */ /* 0x0022a400080011ff */
[----:B--2---:R-:W-:Y:S05]  /*8f60*/  @!P0 NANOSLEEP.SYNCS 0x989680 ;  /* 0x009896800000895d */ /* 0x004fea0003900000 */
[----:B------:R-:W2:Y:S02]  /*8f70*/  @!P0 SYNCS.PHASECHK.TRANS64 P0, [R0+URZ], R2 ;  /* 0x00000002000085a7 */ /* 0x000ea400080010ff */
[----:B--2---:R-:W-:Y:S05]  /*8f80*/  @!P0 BRA `(.L_x_143) ;  /* 0xfffffffc00f08947 */ /* 0x004fea000383ffff */
[----:B------:R-:W-:Y:S05]  /*8f90*/  BRA `(.L_x_144) ;  /* 0xffffff9c00847947 */ /* 0x000fea000383ffff */
.L_x_42:
[----:B------:R-:W-:-:S07]  /*8fa0*/  MOV R4, UR4 ;  /* 0x0000000400047c02 */ /* 0x000fce0008000f00 */
.L_x_145:
[----:B--2---:R2:W3:Y:S02]  /*8fb0*/  SYNCS.PHASECHK.TRANS64.TRYWAIT P1, [R4+URZ+0xd8], R6 ;  /* 0x0000d806040075a7 */ /* 0x0044e400080211ff */
[----:B---3--:R-:W-:Y:S05]  /*8fc0*/  @!P1 NANOSLEEP.SYNCS 0x989680 ;  /* 0x009896800000995d */ /* 0x008fea0003900000 */
[----:B------:R-:W3:Y:S02]  /*8fd0*/  @!P1 SYNCS.PHASECHK.TRANS64 P1, [R4+URZ+0xd8], R6 ;  /* 0x0000d806040095a7 */ /* 0x000ee400080210ff */
[----:B---3--:R-:W-:Y:S05]  /*8fe0*/  @!P1 BRA `(.L_x_145) ;  /* 0xfffffffc00f09947 */ /* 0x008fea000383ffff */
[----:B------:R-:W-:Y:S05]  /*8ff0*/  BRA `(.L_x_146) ;  /* 0xffffff9c00f47947 */ /* 0x000fea000383ffff */
.L_x_43:
[----:B--2---:R-:W-:-:S07]  /*9000*/  MOV R4, UR4 ;  /* 0x0000000400047c02 */ /* 0x004fce0008000f00 */
.L_x_147:
[----:B--2---:R2:W3:Y:S02]  /*9010*/  SYNCS.PHASECHK.TRANS64.TRYWAIT P1, [R4+URZ+0xd0], R5 ;  /* 0x0000d005040075a7 */ /* 0x0044e400080211ff */
[----:B---3--:R-:W-:Y:S05]  /*9020*/  @!P1 NANOSLEEP.SYNCS 0x989680 ;  /* 0x009896800000995d */ /* 0x008fea0003900000 */
[----:B------:R-:W3:Y:S02]  /*9030*/  @!P1 SYNCS.PHASECHK.TRANS64 P1, [R4+URZ+0xd0], R5 ;  /* 0x0000d005040095a7 */ /* 0x000ee400080210ff */
[----:B---3--:R-:W-:Y:S05]  /*9040*/  @!P1 BRA `(.L_x_147) ;  /* 0xfffffffc00f09947 */ /* 0x008fea000383ffff */
[----:B------:R-:W-:Y:S05]  /*9050*/  BRA `(.L_x_148) ;  /* 0xffffff9c00fc7947 */ /* 0x000fea000383ffff */
.L_x_51:
[----:B------:R-:W-:-:S07]  /*9060*/  MOV R0, UR20 ;  /* 0x0000001400007c02 */ /* 0x000fce0008000f00 */
.L_x_149:
[----:B-1----:R1:W2:Y:S02]  /*9070*/  SYNCS.PHASECHK.TRANS64.TRYWAIT P0, [R0+URZ+0xd0], R4 ;  /* 0x0000d004000075a7 */ /* 0x0022a400080011ff */
[----:B--2---:R-:W-:Y:S05]  /*9080*/  @!P0 NANOSLEEP.SYNCS 0x989680 ;  /* 0x009896800000895d */ /* 0x004fea0003900000 */
[----:B------:R-:W2:Y:S02]  /*9090*/  @!P0 SYNCS.PHASECHK.TRANS64 P0, [R0+URZ+0xd0], R4 ;  /* 0x0000d004000085a7 */ /* 0x000ea400080010ff */
[----:B--2---:R-:W-:Y:S05]  /*90a0*/  @!P0 BRA `(.L_x_149) ;  /* 0xfffffffc00f08947 */ /* 0x004fea000383ffff */
[----:B------:R-:W-:Y:S05]  /*90b0*/  BRA `(.L_x_150) ;  /* 0xffffffa400887947 */ /* 0x000fea000383ffff */
.L_x_52:
[----:B------:R-:W-:-:S07]  /*90c0*/  MOV R4, UR24 ;  /* 0x0000001800047c02 */ /* 0x000fce0008000f00 */
.L_x_151:
[----:B-1----:R1:W2:Y:S02]  /*90d0*/  SYNCS.PHASECHK.TRANS64.TRYWAIT P0, [R4+URZ+0xf0], R0 ;  /* 0x0000f000040075a7 */ /* 0x0022a400080011ff */
[----:B--2---:R-:W-:Y:S05]  /*90e0*/  @!P0 NANOSLEEP.SYNCS 0x989680 ;  /* 0x009896800000895d */ /* 0x004fea0003900000 */
[----:B------:R-:W2:Y:S02]  /*90f0*/  @!P0 SYNCS.PHASECHK.TRANS64 P0, [R4+URZ+0xf0], R0 ;  /* 0x0000f000040085a7 */ /* 0x000ea400080010ff */
[----:B--2---:R-:W-:Y:S05]  /*9100*/  @!P0 BRA `(.L_x_151) ;  /* 0xfffffffc00f08947 */ /* 0x004fea000383ffff */
[----:B------:R-:W-:Y:S05]  /*9110*/  BRA `(.L_x_152) ;  /* 0xffffffa400a47947 */ /* 0x000fea000383ffff */
.L_x_55:
[----:B-1----:R-:W-:Y:S07]  /*9120*/  MOV R0, UR18 ;  /* 0x0000001200007c02 */ /* 0x002fee0008000f00 */
.L_x_153:
[----:B-1----:R1:W2:Y:S02]  /*9130*/  SYNCS.PHASECHK.TRANS64.TRYWAIT P0, [R0+URZ], R5 ;  /* 0x00000005000075a7 */ /* 0x0022a400080011ff */
[----:B--2---:R-:W-:Y:S05]  /*9140*/  @!P0 NANOSLEEP.SYNCS 0x989680 ;  /* 0x009896800000895d */ /* 0x004fea0003900000 */
[----:B------:R-:W2:Y:S02]  /*9150*/  @!P0 SYNCS.PHASECHK.TRANS64 P0, [R0+URZ], R5 ;  /* 0x00000005000085a7 */ /* 0x000ea400080010ff */
[----:B--2---:R-:W-:Y:S05]  /*9160*/  @!P0 BRA `(.L_x_153) ;  /* 0xfffffffc00f08947 */ /* 0x004fea000383ffff */
[----:B------:R-:W-:Y:S05]  /*9170*/  BRA `(.L_x_54) ;  /* 0xffffffa400c87947 */ /* 0x000fea000383ffff */
.L_x_58:
[----:B------:R-:W-:-:S07]  /*9180*/  MOV R0, UR4 ;  /* 0x0000000400007c02 */ /* 0x000fce0008000f00 */
.L_x_154:
[----:B-1----:R1:W3:Y:S02]  /*9190*/  SYNCS.PHASECHK.TRANS64.TRYWAIT P0, [R0+URZ], R2 ;  /* 0x00000002000075a7 */ /* 0x0022e400080011ff */
[----:B---3--:R-:W-:Y:S05]  /*91a0*/  @!P0 NANOSLEEP.SYNCS 0x989680 ;  /* 0x009896800000895d */ /* 0x008fea0003900000 */
[----:B------:R-:W3:Y:S02]  /*91b0*/  @!P0 SYNCS.PHASECHK.TRANS64 P0, [R0+URZ], R2 ;  /* 0x00000002000085a7 */ /* 0x000ee400080010ff */
[----:B---3--:R-:W-:Y:S05]  /*91c0*/  @!P0 BRA `(.L_x_154) ;  /* 0xfffffffc00f08947 */ /* 0x008fea000383ffff */
[----:B------:R-:W-:Y:S05]  /*91d0*/  BRA `(.L_x_155) ;  /* 0xffffffa800c47947 */ /* 0x000fea000383ffff */
.L_x_59:
[----:B------:R-:W-:-:S07]  /*91e0*/  MOV R0, UR4 ;  /* 0x0000000400007c02 */ /* 0x000fce0008000f00 */
.L_x_156:
[----:B-1----:R1:W2:Y:S02]  /*91f0*/  SYNCS.PHASECHK.TRANS64.TRYWAIT P0, [R0+URZ], R2 ;  /* 0x00000002000075a7 */ /* 0x0022a400080011ff */
[----:B--2---:R-:W-:Y:S05]  /*9200*/  @!P0 NANOSLEEP.SYNCS 0x989680 ;  /* 0x009896800000895d */ /* 0x004fea0003900000 */
[----:B------:R-:W2:Y:S02]  /*9210*/  @!P0 SYNCS.PHASECHK.TRANS64 P0, [R0+URZ], R2 ;  /* 0x00000002000085a7 */ /* 0x000ea400080010ff */
[----:B--2---:R-:W-:Y:S05]  /*9220*/  @!P0 BRA `(.L_x_156) ;  /* 0xfffffffc00f08947 */ /* 0x004fea000383ffff */
[----:B------:R-:W-:Y:S05]  /*9230*/  BRA `(.L_x_157) ;  /* 0xffffffa800d07947 */ /* 0x000fea000383ffff */
.L_x_64:
[----:B------:R-:W-:Y:S07]  /*9240*/  MOV R0, UR20 ;  /* 0x0000001400007c02 */ /* 0x000fee0008000f00 */
.L_x_158:
[----:B-1----:R1:W2:Y:S02]  /*9250*/  SYNCS.PHASECHK.TRANS64.TRYWAIT P0, [R0+URZ+0xd0], R2 ;  /* 0x0000d002000075a7 */ /* 0x0022a400080011ff */
[----:B--2---:R-:W-:Y:S05]  /*9260*/  @!P0 NANOSLEEP.SYNCS 0x989680 ;  /* 0x009896800000895d */ /* 0x004fea0003900000 */
[----:B------:R-:W2:Y:S02]  /*9270*/  @!P0 SYNCS.PHASECHK.TRANS64 P0, [R0+URZ+0xd0], R2 ;  /* 0x0000d002000085a7 */ /* 0x000ea400080010ff */
[----:B--2---:R-:W-:Y:S05]  /*9280*/  @!P0 BRA `(.L_x_158) ;  /* 0xfffffffc00f08947 */ /* 0x004fea000383ffff */
[----:B------:R-:W-:Y:S05]  /*9290*/  BRA `(.L_x_159) ;  /* 0xffffffb0002c7947 */ /* 0x000fea000383ffff */
.L_x_67:
[----:B------:R-:W-:Y:S07]  /*92a0*/  MOV R0, UR20 ;  /* 0x0000001400007c02 */ /* 0x000fee0008000f00 */
.L_x_160:
[----:B-1----:R1:W2:Y:S02]  /*92b0*/  SYNCS.PHASECHK.TRANS64.TRYWAIT P2, [R0+URZ+0xc8], R2 ;  /* 0x0000c802000075a7 */ /* 0x0022a400080411ff */
[----:B--2---:R-:W-:Y:S05]  /*92c0*/  @!P2 NANOSLEEP.SYNCS 0x989680 ;  /* 0x009896800000a95d */ /* 0x004fea0003900000 */
[----:B------:R-:W2:Y:S02]  /*92d0*/  @!P2 SYNCS.PHASECHK.TRANS64 P2, [R0+URZ+0xc8], R2 ;  /* 0x0000c8020000a5a7 */ /* 0x000ea400080410ff */
[----:B--2---:R-:W-:Y:S05]  /*92e0*/  @!P2 BRA `(.L_x_160) ;  /* 0xfffffffc00f0a947 */ /* 0x004fea000383ffff */
[----:B------:R-:W-:Y:S05]  /*92f0*/  BRA `(.L_x_66) ;  /* 0xffffffb400907947 */ /* 0x000fea000383ffff */
.L_x_70:
[----:B------:R-:W-:Y:S07]  /*9300*/  MOV R2, UR20 ;  /* 0x0000001400027c02 */ /* 0x000fee0008000f00 */
.L_x_161:
[----:B-1----:R1:W2:Y:S02]  /*9310*/  SYNCS.PHASECHK.TRANS64.TRYWAIT P1, [R2+URZ+0xa0], R8 ;  /* 0x0000a008020075a7 */ /* 0x0022a400080211ff */
[----:B--2---:R-:W-:Y:S05]  /*9320*/  @!P1 NANOSLEEP.SYNCS 0x989680 ;  /* 0x009896800000995d */ /* 0x004fea0003900000 */
[----:B------:R-:W2:Y:S02]  /*9330*/  @!P1 SYNCS.PHASECHK.TRANS64 P1, [R2+URZ+0xa0], R8 ;  /* 0x0000a008020095a7 */ /* 0x000ea400080210ff */
[----:B--2---:R-:W-:Y:S05]  /*9340*/  @!P1 BRA `(.L_x_161) ;  /* 0xfffffffc00f09947 */ /* 0x004fea000383ffff */
[----:B------:R-:W-:Y:S05]  /*9350*/  BRA `(.L_x_162) ;  /* 0xffffffb800447947 */ /* 0x000fea000383ffff */
.L_x_71:
[----:B------:R-:W-:Y:S07]  /*9360*/  MOV R2, UR20 ;  /* 0x0000001400027c02 */ /* 0x000fee0008000f00 */
.L_x_163:
[----:B-1----:R1:W2:Y:S02]  /*9370*/  SYNCS.PHASECHK.TRANS64.TRYWAIT P1, [R2+URZ+0xa8], R8 ;  /* 0x0000a808020075a7 */ /* 0x0022a400080211ff */
[----:B--2---:R-:W-:Y:S05]  /*9380*/  @!P1 NANOSLEEP.SYNCS 0x989680 ;  /* 0x009896800000995d */ /* 0x004fea0003900000 */
[----:B------:R-:W2:Y:S02]  /*9390*/  @!P1 SYNCS.PHASECHK.TRANS64 P1, [R2+URZ+0xa8], R8 ;  /* 0x0000a808020095a7 */ /* 0x000ea400080210ff */
[----:B--2---:R-:W-:Y:S05]  /*93a0*/  @!P1 BRA `(.L_x_163) ;  /* 0xfffffffc00f09947 */ /* 0x004fea000383ffff */
[----:B------:R-:W-:Y:S05]  /*93b0*/  BRA `(.L_x_164) ;  /* 0xffffffb8008c7947 */ /* 0x000fea000383ffff */
.L_x_72:
[----:B------:R-:W-:Y:S07]  /*93c0*/  MOV R2, UR20 ;  /* 0x0000001400027c02 */ /* 0x000fee0008000f00 */
.L_x_165:
[----:B-1----:R1:W2:Y:S02]  /*93d0*/  SYNCS.PHASECHK.TRANS64.TRYWAIT P1, [R2+URZ+0xb0], R8 ;  /* 0x0000b008020075a7 */ /* 0x0022a400080211ff */
[----:B--2---:R-:W-:Y:S05]  /*93e0*/  @!P1 NANOSLEEP.SYNCS 0x989680 ;  /* 0x009896800000995d */ /* 0x004fea0003900000 */
[----:B------:R-:W2:Y:S02]  /*93f0*/  @!P1 SYNCS.PHASECHK.TRANS64 P1, [R2+URZ+0xb0], R8 ;  /* 0x0000b008020095a7 */ /* 0x000ea400080210ff */
[----:B--2---:R-:W-:Y:S05]  /*9400*/  @!P1 BRA `(.L_x_165) ;  /* 0xfffffffc00f09947 */ /* 0x004fea000383ffff */
[----:B------:R-:W-:Y:S05]  /*9410*/  BRA `(.L_x_166) ;  /* 0xffffffb800d47947 */ /* 0x000fea000383ffff */
.L_x_73:
[----:B------:R-:W-:Y:S07]  /*9420*/  MOV R0, UR20 ;  /* 0x0000001400007c02 */ /* 0x000fee0008000f00 */
.L_x_167:
[----:B-1----:R1:W2:Y:S02]  /*9430*/  SYNCS.PHASECHK.TRANS64.TRYWAIT P0, [R0+URZ+0xb8], R8 ;  /* 0x0000b808000075a7 */ /* 0x0022a400080011ff */
[----:B--2---:R-:W-:Y:S05]  /*9440*/  @!P0 NANOSLEEP.SYNCS 0x989680 ;  /* 0x009896800000895d */ /* 0x004fea0003900000 */
[----:B------:R-:W2:Y:S02]  /*9450*/  @!P0 SYNCS.PHASECHK.TRANS64 P0, [R0+URZ+0xb8], R8 ;  /* 0x0000b808000085a7 */ /* 0x000ea400080010ff */
[----:B--2---:R-:W-:Y:S05]  /*9460*/  @!P0 BRA `(.L_x_167) ;  /* 0xfffffffc00f08947 */ /* 0x004fea000383ffff */
[----:B------:R-:W-:Y:S05]  /*9470*/  BRA `(.L_x_168) ;  /* 0xffffffbc001c7947 */ /* 0x000fea000383ffff */
.L_x_75:
[----:B------:R-:W-:-:S07]  /*9480*/  MOV R0, UR20 ;  /* 0x0000001400007c02 */ /* 0x000fce0008000f00 */
.L_x_169:
[----:B--2---:R2:W3:Y:S02]  /*9490*/  SYNCS.PHASECHK.TRANS64.TRYWAIT P0, [R0+URZ+0xa0], R2 ;  /* 0x0000a002000075a7 */ /* 0x0044e400080011ff */
[----:B---3--:R-:W-:Y:S05]  /*94a0*/  @!P0 NANOSLEEP.SYNCS 0x989680 ;  /* 0x009896800000895d */ /* 0x008fea0003900000 */
[----:B------:R-:W3:Y:S02]  /*94b0*/  @!P0 SYNCS.PHASECHK.TRANS64 P0, [R0+URZ+0xa0], R2 ;  /* 0x0000a002000085a7 */ /* 0x000ee400080010ff */
[----:B---3--:R-:W-:Y:S05]  /*94c0*/  @!P0 BRA `(.L_x_169) ;  /* 0xfffffffc00f08947 */ /* 0x008fea000383ffff */
[----:B------:R-:W-:Y:S05]  /*94d0*/  BRA `(.L_x_170) ;  /* 0xffffffbc00807947 */ /* 0x000fea000383ffff */
.L_x_76:
[----:B--2---:R-:W-:-:S07]  /*94e0*/  MOV R0, UR20 ;  /* 0x0000001400007c02 */ /* 0x004fce0008000f00 */
.L_x_171:
[----:B--2---:R2:W3:Y:S02]  /*94f0*/  SYNCS.PHASECHK.TRANS64.TRYWAIT P0, [R0+URZ+0xa8], R2 ;  /* 0x0000a802000075a7 */ /* 0x0044e400080011ff */
[----:B---3--:R-:W-:Y:S05]  /*9500*/  @!P0 NANOSLEEP.SYNCS 0x989680 ;  /* 0x009896800000895d */ /* 0x008fea0003900000 */
[----:B------:R-:W3:Y:S02]  /*9510*/  @!P0 SYNCS.PHASECHK.TRANS64 P0, [R0+URZ+0xa8], R2 ;  /* 0x0000a802000085a7 */ /* 0x000ee400080010ff */
[----:B---3--:R-:W-:Y:S05]  /*9520*/  @!P0 BRA `(.L_x_171) ;  /* 0xfffffffc00f08947 */ /* 0x008fea000383ffff */
[----:B------:R-:W-:Y:S05]  /*9530*/  BRA `(.L_x_172) ;  /* 0xffffffbc00707947 */ /* 0x000fea000383ffff */
.L_x_77:
[----:B--2---:R-:W-:-:S07]  /*9540*/  MOV R0, UR20 ;  /* 0x0000001400007c02 */ /* 0x004fce0008000f00 */
.L_x_173:
[----:B--2---:R2:W3:Y:S02]  /*9550*/  SYNCS.PHASECHK.TRANS64.TRYWAIT P0, [R0+URZ+0xb0], R2 ;  /* 0x0000b002000075a7 */ /* 0x0044e400080011ff */
[----:B---3--:R-:W-:Y:S05]  /*9560*/  @!P0 NANOSLEEP.SYNCS 0x989680 ;  /* 0x009896800000895d */ /* 0x008fea0003900000 */
[----:B------:R-:W3:Y:S02]  /*9570*/  @!P0 SYNCS.PHASECHK.TRANS64 P0, [R0+URZ+0xb0], R2 ;  /* 0x0000b002000085a7 */ /* 0x000ee400080010ff */
[----:B---3--:R-:W-:Y:S05]  /*9580*/  @!P0 BRA `(.L_x_173) ;  /* 0xfffffffc00f08947 */ /* 0x008fea000383ffff */
[----:B------:R-:W-:Y:S05]  /*9590*/  BRA `(.L_x_174) ;  /* 0xffffffbc00607947 */ /* 0x000fea000383ffff */
.L_x_79:
[----:B------:R-:W-:Y:S07]  /*95a0*/  MOV R0, UR49 ;  /* 0x0000003100007c02 */ /* 0x000fee0008000f00 */
.L_x_175:
[----:B-1----:R1:W2:Y:S02]  /*95b0*/  SYNCS.PHASECHK.TRANS64.TRYWAIT P0, [R0+URZ+0xd0], R2 ;  /* 0x0000d002000075a7 */ /* 0x0022a400080011ff */
[----:B--2---:R-:W-:Y:S05]  /*95c0*/  @!P0 NANOSLEEP.SYNCS 0x989680 ;  /* 0x009896800000895d */ /* 0x004fea0003900000 */
[----:B------:R-:W2:Y:S02]  /*95d0*/  @!P0 SYNCS.PHASECHK.TRANS64 P0, [R0+URZ+0xd0], R2 ;  /* 0x0000d002000085a7 */ /* 0x000ea400080010ff */
[----:B--2---:R-:W-:Y:S05]  /*95e0*/  @!P0 BRA `(.L_x_175) ;  /* 0xfffffffc00f08947 */ /* 0x004fea000383ffff */
[----:B------:R-:W-:Y:S05]  /*95f0*/  BRA `(.L_x_176) ;  /* 0xffffffc000447947 */ /* 0x000fea000383ffff */
.L_x_90:
[----:B-1----:R-:W-:Y:S04]  /*9600*/  MOV R2, UR49 ;  /* 0x0000003100027c02 */ /* 0x002fe80008000f00 */
[----:B------:R1:W2:Y:S03]  /*9610*/  SYNCS.PHASECHK.TRANS64.TRYWAIT P1, [R2+URZ+0x80], R3 ;  /* 0x00008003020075a7 */ /* 0x0002a600080211ff */
[----:B--2---:R-:W-:Y:S05]  /*9620*/  @!P1 NANOSLEEP.SYNCS 0x989680 ;  /* 0x009896800000995d */ /* 0x004fea0003900000 */
[----:B------:R-:W2:Y:S02]  /*9630*/  @!P1 SYNCS.PHASECHK.TRANS64 P1, [R2+URZ+0x80], R3 ;  /* 0x00008003020095a7 */ /* 0x000ea400080210ff */
[----:B--2---:R-:W-:Y:S05]  /*9640*/  @!P1 BRA `(.L_x_90) ;  /* 0xfffffffc00ec9947 */ /* 0x004fea000383ffff */
[----:B------:R-:W-:Y:S05]  /*9650*/  BRA `(.L_x_89) ;  /* 0xffffffd000187947 */ /* 0x000fea000383ffff */
.L_x_92:
[----:B-1----:R1:W4:Y:S02]  /*9660*/  SYNCS.PHASECHK.TRANS64.TRYWAIT P0, [R70+URZ+0xe0], R0 ;  /* 0x0000e000460075a7 */ /* 0x00232400080011ff */
[----:B----4-:R-:W-:Y:S05]  /*9670*/  @!P0 NANOSLEEP.SYNCS 0x989680 ;  /* 0x009896800000895d */ /* 0x010fea0003900000 */
[----:B------:R-:W4:Y:S02]  /*9680*/  @!P0 SYNCS.PHASECHK.TRANS64 P0, [R70+URZ+0xe0], R0 ;  /* 0x0000e000460085a7 */ /* 0x000f2400080010ff */
[----:B----4-:R-:W-:Y:S05]  /*9690*/  @!P0 BRA `(.L_x_92) ;  /* 0xfffffffc00f08947 */ /* 0x010fea000383ffff */
[----:B------:R-:W-:Y:S05]  /*96a0*/  BRA `(.L_x_91) ;  /* 0xffffffd0003c7947 */ /* 0x000fea000383ffff */
.L_x_101:
[----:B---3--:R3:W4:Y:S02]  /*96b0*/  SYNCS.PHASECHK.TRANS64.TRYWAIT P0, [R4+URZ+0x80], R0 ;  /* 0x00008000040075a7 */ /* 0x00872400080011ff */
[----:B----4-:R-:W-:Y:S05]  /*96c0*/  @!P0 NANOSLEEP.SYNCS 0x989680 ;  /* 0x009896800000895d */ /* 0x010fea0003900000 */
[----:B------:R-:W4:Y:S02]  /*96d0*/  @!P0 SYNCS.PHASECHK.TRANS64 P0, [R4+URZ+0x80], R0 ;  /* 0x00008000040085a7 */ /* 0x000f2400080010ff */
[----:B----4-:R-:W-:Y:S05]  /*96e0*/  @!P0 BRA `(.L_x_101) ;  /* 0xfffffffc00f08947 */ /* 0x010fea000383ffff */
[----:B------:R-:W-:Y:S05]  /*96f0*/  BRA `(.L_x_100) ;  /* 0xffffffd800347947 */ /* 0x000fea000383ffff */
.L_x_109:
[----:B-1----:R1:W4:Y:S02]  /*9700*/  SYNCS.PHASECHK.TRANS64.TRYWAIT P0, [R2+URZ+0x80], R4 ;  /* 0x00008004020075a7 */ /* 0x00232400080011ff */
[----:B----4-:R-:W-:Y:S05]  /*9710*/  @!P0 NANOSLEEP.SYNCS 0x989680 ;  /* 0x009896800000895d */ /* 0x010fea0003900000 */
[----:B------:R-:W4:Y:S02]  /*9720*/  @!P0 SYNCS.PHASECHK.TRANS64 P0, [R2+URZ+0x80], R4 ;  /* 0x00008004020085a7 */ /* 0x000f2400080010ff */
[----:B----4-:R-:W-:Y:S05]  /*9730*/  @!P0 BRA `(.L_x_109) ;  /* 0xfffffffc00f08947 */ /* 0x010fea000383ffff */
[----:B------:R-:W-:Y:S05]  /*9740*/  BRA `(.L_x_108) ;  /* 0xffffffe0004c7947 */ /* 0x000fea000383ffff */
.L_x_117:
[----:B---3--:R3:W4:Y:S02]  /*9750*/  SYNCS.PHASECHK.TRANS64.TRYWAIT P0, [R3+URZ+0x80], R0 ;  /* 0x00008000030075a7 */ /* 0x00872400080011ff */
[----:B----4-:R-:W-:Y:S05]  /*9760*/  @!P0 NANOSLEEP.SYNCS 0x989680 ;  /* 0x009896800000895d */ /* 0x010fea0003900000 */
[----:B------:R-:W4:Y:S02]  /*9770*/  @!P0 SYNCS.PHASECHK.TRANS64 P0, [R3+URZ+0x80], R0 ;  /* 0x00008000030085a7 */ /* 0x000f2400080010ff */
[----:B----4-:R-:W-:Y:S05]  /*9780*/  @!P0 BRA `(.L_x_117) ;  /* 0xfffffffc00f08947 */ /* 0x010fea000383ffff */
[----:B------:R-:W-:Y:S05]  /*9790*/  BRA `(.L_x_116) ;  /* 0xffffffe800607947 */ /* 0x000fea000383ffff */
        .weak           $__internal_0_$__cuda_sm10x_tcgen05_guardrail_trap_col_being_dealloced_not_returned_by_alloc
        .type           $__internal_0_$__cuda_sm10x_tcgen05_guardrail_trap_col_being_dealloced_not_returned_by_alloc,@function
        .size           $__internal_0_$__cuda_sm10x_tcgen05_guardrail_trap_col_being_dealloced_not_returned_by_alloc,($__internal_1_$__cuda_sm10x_tcgen05_guardrail_trap_phase_invalid_during_alloc - $__internal_0_$__cuda_sm10x_tcgen05_guardrail_trap_col_being_dealloced_not_returned_by_alloc)
$__internal_0_$__cuda_sm10x_tcgen05_guardrail_trap_col_being_dealloced_not_returned_by_alloc:
[----:B------:R-:W-:Y:S05]  /*97a0*/  BPT.TRAP 0x1 ;  /* 0x000000040000795c */ /* 0x000fea0000300000 */
[----:B------:R-:W-:-:S04]  /*97b0*/  HFMA2 R3, -RZ, RZ, 0, 0 ;  /* 0x00000000ff037431 */ /* 0x000fc800000001ff */
[----:B------:R-:W-:Y:S05]  /*97c0*/  RET.REL.NODEC R2 `(_ZN7cutlass13device_kernelINS_4conv6kernel13ConvUniversalINS1_16ConvProblemShapeILNS1_8OperatorE0ELi3EEENS1_10collective14CollectiveConvINS1_47MainloopSm100TmaUmmaWarpSpecializedImplicitGemmILS5_0ELi8ELi3ELi1ELi2EN4cute5tupleIJNSA_1CILi1EEESD_SD_EEEEENSB_IJNSC_ILi64EEENSC_ILi128EEENSB_IJSG_EEEEEENS_6half_tESK_NSA_8TiledMMAINSA_8MMA_AtomIJNSA_20SM100_MMA_F16BF16_SSISK_SK_fLi64ELi128ELNSA_4UMMA5MajorE0ELSP_0ELNSO_7ScaleInE0ELSQ_0EEEEEENSA_6LayoutISE_NSB_IJNSC_ILi0EEESU_SU_EEEEENSB_IJNSA_10UnderscoreESX_SX_EEEEENS7_6detail27Sm100ImplicitGemmTileTraitsINSA_20SM90_TMA_LOAD_IM2COLENSA_14ComposedLayoutINSA_7SwizzleILi3ELi4ELi3EEENSA_18smem_ptr_flag_bitsILi16EEENST_INSB_IJNSC_ILi8EEESG_EEENSB_IJSG_SD_EEEEEEEvEENS11_INSA_13SM90_TMA_LOADES1C_vEEEENS_8epilogue10collective18CollectiveEpilogueINS1H_23Sm100TmaWarpSpecializedILi4ELi2ELi16ELb1ELb0EEEJSJ_NSB_IJNST_ISG_SD_EENST_INSC_ILi32EEESD_EEEEESK_NSB_IJNSB_IJllllEEESD_SU_EEESK_S1R_NS1H_6fusion15FusionCallbacksIS1L_NS1S_17LinearCombinationISK_fSK_fLNS_15FloatRoundStyleE2EEESJ_S1P_JEEENSA_5SM1004TMEM4LOAD26SM100_TMEM_LOAD_16dp256b4xES12_NS13_INS14_ILi2ELi4ELi3EEES17_NST_INSB_IJS18_S1N_EEENSB_IJS1N_SD_EEEEEEENSA_17SM75_U32x4_LDSM_NENSA_21SM90_TMA_STORE_IM2COLES26_NSA_17SM90_U32x4_STSM_NENSA_39AutoVectorizingCopyWithAssumedAlignmentILi128EEEEEEvvEEEEvNT_6ParamsE) ;  /* 0xffffff68020c7950 */ /* 0x000fea0003c3ffff */
        .weak           $__internal_1_$__cuda_sm10x_tcgen05_guardrail_trap_phase_invalid_during_alloc
        .type           $__internal_1_$__cuda_sm10x_tcgen05_guardrail_trap_phase_invalid_during_alloc,@function
        .size           $__internal_1_$__cuda_sm10x_tcgen05_guardrail_trap_phase_invalid_during_alloc,($__internal_2_$__cuda_sm10x_tcgen05_guardrail_trap_unallocated_columns_being_dealloced - $__internal_1_$__cuda_sm10x_tcgen05_guardrail_trap_phase_invalid_during_alloc)
$__internal_1_$__cuda_sm10x_tcgen05_guardrail_trap_phase_invalid_during_alloc:
[----:B------:R-:W-:Y:S05]  /*97d0*/  BPT.TRAP 0x1 ;  /* 0x000000040000795c */ /* 0x000fea0000300000 */
[----:B------:R-:W-:-:S04]  /*97e0*/  MOV R3, 0x0 ;  /* 0x0000000000037802 */ /* 0x000fc80000000f00 */
[----:B------:R-:W-:Y:S05]  /*97f0*/  RET.REL.NODEC R2 `(_ZN7cutlass13device_kernelINS_4conv6kernel13ConvUniversalINS1_16ConvProblemShapeILNS1_8OperatorE0ELi3EEENS1_10collective14CollectiveConvINS1_47MainloopSm100TmaUmmaWarpSpecializedImplicitGemmILS5_0ELi8ELi3ELi1ELi2EN4cute5tupleIJNSA_1CILi1EEESD_SD_EEEEENSB_IJNSC_ILi64EEENSC_ILi128EEENSB_IJSG_EEEEEENS_6half_tESK_NSA_8TiledMMAINSA_8MMA_AtomIJNSA_20SM100_MMA_F16BF16_SSISK_SK_fLi64ELi128ELNSA_4UMMA5MajorE0ELSP_0ELNSO_7ScaleInE0ELSQ_0EEEEEENSA_6LayoutISE_NSB_IJNSC_ILi0EEESU_SU_EEEEENSB_IJNSA_10UnderscoreESX_SX_EEEEENS7_6detail27Sm100ImplicitGemmTileTraitsINSA_20SM90_TMA_LOAD_IM2COLENSA_14ComposedLayoutINSA_7SwizzleILi3ELi4ELi3EEENSA_18smem_ptr_flag_bitsILi16EEENST_INSB_IJNSC_ILi8EEESG_EEENSB_IJSG_SD_EEEEEEEvEENS11_INSA_13SM90_TMA_LOADES1C_vEEEENS_8epilogue10collective18CollectiveEpilogueINS1H_23Sm100TmaWarpSpecializedILi4ELi2ELi16ELb1ELb0EEEJSJ_NSB_IJNST_ISG_SD_EENST_INSC_ILi32EEESD_EEEEESK_NSB_IJNSB_IJllllEEESD_SU_EEESK_S1R_NS1H_6fusion15FusionCallbacksIS1L_NS1S_17LinearCombinationISK_fSK_fLNS_15FloatRoundStyleE2EEESJ_S1P_JEEENSA_5SM1004TMEM4LOAD26SM100_TMEM_LOAD_16dp256b4xES12_NS13_INS14_ILi2ELi4ELi3EEES17_NST_INSB_IJS18_S1N_EEENSB_IJS1N_SD_EEEEEEENSA_17SM75_U32x4_LDSM_NENSA_21SM90_TMA_STORE_IM2COLES26_NSA_17SM90_U32x4_STSM_NENSA_39AutoVectorizingCopyWithAssumedAlignmentILi128EEEEEEvvEEEEvNT_6ParamsE) ;  /* 0xffffff6802007950 */ /* 0x000fea0003c3ffff */
        .weak           $__internal_2_$__cuda_sm10x_tcgen05_guardrail_trap_unallocated_columns_being_dealloced
        .type           $__internal_2_$__cuda_sm10x_tcgen05_guardrail_trap_unallocated_columns_being_dealloced,@function
        .size           $__internal_2_$__cuda_sm10x_tcgen05_guardrail_trap_unallocated_columns_being_dealloced,(.L_x_178 - $__internal_2_$__cuda_sm10x_tcgen05_guardrail_trap_unallocated_columns_being_dealloced)
$__internal_2_$__cuda_sm10x_tcgen05_guardrail_trap_unallocated_columns_being_dealloced:
[----:B------:R-:W-:Y:S05]  /*9800*/  BPT.TRAP 0x1 ;  /* 0x000000040000795c */ /* 0x000fea0000300000 */
[----:B------:R-:W-:-:S04]  /*9810*/  HFMA2 R3, -RZ, RZ, 0, 0 ;  /* 0x00000000ff037431 */ /* 0x000fc800000001ff */
[----:B------:R-:W-:Y:S05]  /*9820*/  RET.REL.NODEC R2 `(_ZN7cutlass13device_kernelINS_4conv6kernel13ConvUniversalINS1_16ConvProblemShapeILNS1_8OperatorE0ELi3EEENS1_10collective14CollectiveConvINS1_47MainloopSm100TmaUmmaWarpSpecializedImplicitGemmILS5_0ELi8ELi3ELi1ELi2EN4cute5tupleIJNSA_1CILi1EEESD_SD_EEEEENSB_IJNSC_ILi64EEENSC_ILi128EEENSB_IJSG_EEEEEENS_6half_tESK_NSA_8TiledMMAINSA_8MMA_AtomIJNSA_20SM100_MMA_F16BF16_SSISK_SK_fLi64ELi128ELNSA_4UMMA5MajorE0ELSP_0ELNSO_7ScaleInE0ELSQ_0EEEEEENSA_6LayoutISE_NSB_IJNSC_ILi0EEESU_SU_EEEEENSB_IJNSA_10UnderscoreESX_SX_EEEEENS7_6detail27Sm100ImplicitGemmTileTraitsINSA_20SM90_TMA_LOAD_IM2COLENSA_14ComposedLayoutINSA_7SwizzleILi3ELi4ELi3EEENSA_18smem_ptr_flag_bitsILi16EEENST_INSB_IJNSC_ILi8EEESG_EEENSB_IJSG_SD_EEEEEEEvEENS11_INSA_13SM90_TMA_LOADES1C_vEEEENS_8epilogue10collective18CollectiveEpilogueINS1H_23Sm100TmaWarpSpecializedILi4ELi2ELi16ELb1ELb0EEEJSJ_NSB_IJNST_ISG_SD_EENST_INSC_ILi32EEESD_EEEEESK_NSB_IJNSB_IJllllEEESD_SU_EEESK_S1R_NS1H_6fusion15FusionCallbacksIS1L_NS1S_17LinearCombinationISK_fSK_fLNS_15FloatRoundStyleE2EEESJ_S1P_JEEENSA_5SM1004TMEM4LOAD26SM100_TMEM_LOAD_16dp256b4xES12_NS13_INS14_ILi2ELi4ELi3EEES17_NST_INSB_IJS18_S1N_EEENSB_IJS1N_SD_EEEEEEENSA_17SM75_U32x4_LDSM_NENSA_21SM90_TMA_STORE_IM2COLES26_NSA_17SM90_U32x4_STSM_NENSA_39AutoVectorizingCopyWithAssumedAlignmentILi128EEEEEEvvEEEEvNT_6ParamsE) ;  /* 0xffffff6402f47950 */ /* 0x000fea0003c3ffff */
.L_x_177:
[----:B------:R-:W-:-:S00]  /*9830*/  BRA `(.L_x_177) ;  /* 0xfffffffc00fc7947 */ /* 0x000fc0000383ffff */
[----:B------:R-:W-:-:S00]  /*9840*/  NOP ;  /* 0x0000000000007918 */ /* 0x000fc00000000000 */
        /* <DEDUP_REMOVED lines=11> */
.L_x_178:


//--------------------- .nv.global.init           --------------------------
	.section	.nv.global.init,"aw",@progbits
.nv.global.init:
	.type		$str$29,@object
	.size		$str$29,($str$30 - $str$29)
$str$29:
        /*0000*/ 	.byte	0x28, 0x61, 0x64, 0x64, 0x72, 0x65, 0x73, 0x73, 0x20, 0x26, 0x20, 0x6d, 0x61, 0x73, 0x6b, 0x29
        /*0010*/ 	.byte	0x20, 0x3d, 0x3d, 0x20, 0x30, 0x00
	.type		$str$30,@object
	.size		$str$30,($str$28 - $str$30)
$str$30:
        /*0016*/ 	.byte	0x2f, 0x74, 0x6d, 0x70, 0x2f, 0x63, 0x75, 0x74, 0x6c, 0x61, 0x73, 0x73, 0x5f, 0x73, 0x77, 0x65
        /*0026*/ 	.byte	0x65, 0x70, 0x5f, 0x73, 0x72, 0x63, 0x2f, 0x69, 0x6e, 0x63, 0x6c, 0x75, 0x64, 0x65, 0x2f, 0x63
        /*0036*/ 	.byte	0x75, 0x74, 0x65, 0x2f, 0x70, 0x6f, 0x69, 0x6e, 0x74, 0x65, 0x72, 0x5f, 0x66, 0x6c, 0x61, 0x67
        /*0046*/ 	.byte	0x67, 0x65, 0x64, 0x2e, 0x68, 0x70, 0x70, 0x00
	.type		$str$28,@object
	.size		$str$28,($str$27 - $str$28)
$str$28:
        /*004e*/ 	.byte	0x2f, 0x74, 0x6d, 0x70, 0x2f, 0x63, 0x75, 0x74, 0x6c, 0x61, 0x73, 0x73, 0x5f, 0x73, 0x77, 0x65
        /*005e*/ 	.byte	0x65, 0x70, 0x5f, 0x73, 0x72, 0x63, 0x2f, 0x69, 0x6e, 0x63, 0x6c, 0x75, 0x64, 0x65, 0x2f, 0x63
        /*006e*/ 	.byte	0x75, 0x74, 0x65, 0x2f, 0x61, 0x74, 0x6f, 0x6d, 0x2f, 0x63, 0x6f, 0x70, 0x79, 0x5f, 0x74, 0x72
        /*007e*/ 	.byte	0x61, 0x69, 0x74, 0x73, 0x5f, 0x73, 0x6d, 0x31, 0x30, 0x30, 0x2e, 0x68, 0x70, 0x70, 0x00
	.type		$str$27,@object
	.size		$str$27,(__unnamed_1 - $str$27)
$str$27:
        /*008d*/ 	.byte	0x28, 0x28, 0x75, 0x69, 0x6e, 0x74, 0x33, 0x32, 0x5f, 0x74, 0x28, 0x74, 0x68, 0x72, 0x65, 0x61
        /*009d*/ 	.byte	0x64, 0x49, 0x64, 0x78, 0x2e, 0x78, 0x29, 0x20, 0x2f, 0x20, 0x33, 0x32, 0x29, 0x20, 0x25, 0x20
        /*00ad*/ 	.byte	0x34, 0x29, 0x20, 0x3d, 0x3d, 0x20, 0x28, 0x28, 0x28, 0x74, 0x6d, 0x65, 0x6d, 0x5f, 0x61, 0x64
        /*00bd*/ 	.byte	0x64, 0x72, 0x20, 0x3e, 0x3e, 0x20, 0x31, 0x36, 0x29, 0x20, 0x2f, 0x20, 0x33, 0x32, 0x29, 0x20
        /*00cd*/ 	.byte	0x25, 0x20, 0x34, 0x29, 0x00
	.type		__unnamed_1,@object
	.size		__unnamed_1,(__unnamed_2 - __unnamed_1)
__unnamed_1:
        /*00d2*/ 	.byte	0x61, 0x75, 0x74, 0x6f, 0x20, 0x63, 0x75, 0x74, 0x65, 0x3a, 0x3a, 0x61, 0x73, 0x5f, 0x70, 0x6f
        /* <DEDUP_REMOVED lines=24> */
        /*0262*/ 	.byte	0x3e, 0x3e, 0x3e, 0x5d, 0x00
	.type		__unnamed_2,@object
	.size		__unnamed_2,(.L_2 - __unnamed_2)
__unnamed_2:
        /* <DEDUP_REMOVED lines=46> */
.L_2:


//--------------------- .nv.shared._ZN7cutlass13device_kernelINS_4conv6kernel13ConvUniversalINS1_16ConvProblemShapeILNS1_8OperatorE0ELi3EEENS1_10collective14CollectiveConvINS1_47MainloopSm100TmaUmmaWarpSpecializedImplicitGemmILS5_0ELi8ELi3ELi1ELi2EN4cute5tupleIJNSA_1CILi1EEESD_SD_EEEEENSB_IJNSC_ILi64EEENSC_ILi128EEENSB_IJSG_EEEEEENS_6half_tESK_NSA_8TiledMMAINSA_8MMA_AtomIJNSA_20SM100_MMA_F16BF16_SSISK_SK_fLi64ELi128ELNSA_4UMMA5MajorE0ELSP_0ELNSO_7ScaleInE0ELSQ_0EEEEEENSA_6LayoutISE_NSB_IJNSC_ILi0EEESU_SU_EEEEENSB_IJNSA_10UnderscoreESX_SX_EEEEENS7_6detail27Sm100ImplicitGemmTileTraitsINSA_20SM90_TMA_LOAD_IM2COLENSA_14ComposedLayoutINSA_7SwizzleILi3ELi4ELi3EEENSA_18smem_ptr_flag_bitsILi16EEENST_INSB_IJNSC_ILi8EEESG_EEENSB_IJSG_SD_EEEEEEEvEENS11_INSA_13SM90_TMA_LOADES1C_vEEEENS_8epilogue10collective18CollectiveEpilogueINS1H_23Sm100TmaWarpSpecializedILi4ELi2ELi16ELb1ELb0EEEJSJ_NSB_IJNST_ISG_SD_EENST_INSC_ILi32EEESD_EEEEESK_NSB_IJNSB_IJllllEEESD_SU_EEESK_S1R_NS1H_6fusion15FusionCallbacksIS1L_NS1S_17LinearCombinationISK_fSK_fLNS_15FloatRoundStyleE2EEESJ_S1P_JEEENSA_5SM1004TMEM4LOAD26SM100_TMEM_LOAD_16dp256b4xES12_NS13_INS14_ILi2ELi4ELi3EEES17_NST_INSB_IJS18_S1N_EEENSB_IJS1N_SD_EEEEEEENSA_17SM75_U32x4_LDSM_NENSA_21SM90_TMA_STORE_IM2COLES26_NSA_17SM90_U32x4_STSM_NENSA_39AutoVectorizingCopyWithAssumedAlignmentILi128EEEEEEvvEEEEvNT_6ParamsE --------------------------
	.section	.nv.shared._ZN7cutlass13device_kernelINS_4conv6kernel13ConvUniversalINS1_16ConvProblemShapeILNS1_8OperatorE0ELi3EEENS1_10collective14CollectiveConvINS1_47MainloopSm100TmaUmmaWarpSpecializedImplicitGemmILS5_0ELi8ELi3ELi1ELi2EN4cute5tupleIJNSA_1CILi1EEESD_SD_EEEEENSB_IJNSC_ILi64EEENSC_ILi128EEENSB_IJSG_EEEEEENS_6half_tESK_NSA_8TiledMMAINSA_8MMA_AtomIJNSA_20SM100_MMA_F16BF16_SSISK_SK_fLi64ELi128ELNSA_4UMMA5MajorE0ELSP_0ELNSO_7ScaleInE0ELSQ_0EEEEEENSA_6LayoutISE_NSB_IJNSC_ILi0EEESU_SU_EEEEENSB_IJNSA_10UnderscoreESX_SX_EEEEENS7_6detail27Sm100ImplicitGemmTileTraitsINSA_20SM90_TMA_LOAD_IM2COLENSA_14ComposedLayoutINSA_7SwizzleILi3ELi4ELi3EEENSA_18smem_ptr_flag_bitsILi16EEENST_INSB_IJNSC_ILi8EEESG_EEENSB_IJSG_SD_EEEEEEEvEENS11_INSA_13SM90_TMA_LOADES1C_vEEEENS_8epilogue10collective18CollectiveEpilogueINS1H_23Sm100TmaWarpSpecializedILi4ELi2ELi16ELb1ELb0EEEJSJ_NSB_IJNST_ISG_SD_EENST_INSC_ILi32EEESD_EEEEESK_NSB_IJNSB_IJllllEEESD_SU_EEESK_S1R_NS1H_6fusion15FusionCallbacksIS1L_NS1S_17LinearCombinationISK_fSK_fLNS_15FloatRoundStyleE2EEESJ_S1P_JEEENSA_5SM1004TMEM4LOAD26SM100_TMEM_LOAD_16dp256b4xES12_NS13_INS14_ILi2ELi4ELi3EEES17_NST_INSB_IJS18_S1N_EEENSB_IJS1N_SD_EEEEEEENSA_17SM75_U32x4_LDSM_NENSA_21SM90_TMA_STORE_IM2COLES26_NSA_17SM90_U32x4_STSM_NENSA_39AutoVectorizingCopyWithAssumedAlignmentILi128EEEEEEvvEEEEvNT_6ParamsE,"aw",@nobits
	.sectionflags	@""
	.align	16
	.zero		1024


//--------------------- .nv.shared.reserved.0     --------------------------
	.section	.nv.shared.reserved.0,"aw",@nobits
	.weak		__nv_reservedSMEM_offset_0_alias
	.size		__nv_reservedSMEM_offset_0_alias, 0, 64
	.other		__nv_reservedSMEM_offset_0_alias,@"STO_CUDA_RESERVED_SHARED STV_DEFAULT"
__nv_reservedSMEM_offset_0_alias:
	.zero		0
.nv.shared.reserved.0:
	.zero		64
	.weak		__nv_reservedSMEM_tcgen05_partition
	.type		__nv_reservedSMEM_tcgen05_partition,@object
	.size		__nv_reservedSMEM_tcgen05_partition,(.L_0 - __nv_reservedSMEM_tcgen05_partition)
__nv_reservedSMEM_tcgen05_partition:
	.zero		32
.L_0:


//--------------------- .nv.global                --------------------------
	.section	.nv.global,"aw",@nobits
.nv.global:
	.type		_ZN39_INTERNAL_c3d0a1ad_4_k_cu_f81280a1_31934cute1_E,@object
	.size		_ZN39_INTERNAL_c3d0a1ad_4_k_cu_f81280a1_31934cute1_E,(_ZN39_INTERNAL_c3d0a1ad_4_k_cu_f81280a1_31934cuda3std3__45__cpo6cbeginE - _ZN39_INTERNAL_c3d0a1ad_4_k_cu_f81280a1_31934cute1_E)
_ZN39_INTERNAL_c3d0a1ad_4_k_cu_f81280a1_31934cute1_E:
	.zero		1
	.type		_ZN39_INTERNAL_c3d0a1ad_4_k_cu_f81280a1_31934cuda3std3__45__cpo6cbeginE,@object
	.size		_ZN39_INTERNAL_c3d0a1ad_4_k_cu_f81280a1_31934cuda3std3__45__cpo6cbeginE,(_ZN39_INTERNAL_c3d0a1ad_4_k_cu_f81280a1_31934cuda3std3__48in_placeE - _ZN39_INTERNAL_c3d0a1ad_4_k_cu_f81280a1_31934cuda3std3__45__cpo6cbeginE)
_ZN39_INTERNAL_c3d0a1ad_4_k_cu_f81280a1_31934cuda3std3__45__cpo6cbeginE:
	.zero		1
	.type		_ZN39_INTERNAL_c3d0a1ad_4_k_cu_f81280a1_31934cuda3std3__48in_placeE,@object
	.size		_ZN39_INTERNAL_c3d0a1ad_4_k_cu_f81280a1_31934cuda3std3__48in_placeE,(_ZN39_INTERNAL_c3d0a1ad_4_k_cu_f81280a1_31934cuda3std6ranges3__45__cpo9iter_moveE - _ZN39_INTERNAL_c3d0a1ad_4_k_cu_f81280a1_31934cuda3std3__48in_placeE)
_ZN39_INTERNAL_c3d0a1ad_4_k_cu_f81280a1_31934cuda3std3__48in_placeE:
	.zero		1
	.type		_ZN39_INTERNAL_c3d0a1ad_4_k_cu_f81280a1_31934cuda3std6ranges3__45__cpo9iter_moveE,@object
	.size		_ZN39_INTERNAL_c3d0a1ad_4_k_cu_f81280a1_31934cuda3std6ranges3__45__cpo9iter_moveE,(_ZN39_INTERNAL_c3d0a1ad_4_k_cu_f81280a1_31934cuda3std3__45__cpo5beginE - _ZN39_INTERNAL_c3d0a1ad_4_k_cu_f81280a1_31934cuda3std6ranges3__45__cpo9iter_moveE)
_ZN39_INTERNAL_c3d0a1ad_4_k_cu_f81280a1_31934cuda3std6ranges3__45__cpo9iter_moveE:
	.zero		1
	.type		_ZN39_INTERNAL_c3d0a1ad_4_k_cu_f81280a1_31934cuda3std3__45__cpo5beginE,@object
	.size		_ZN39_INTERNAL_c3d0a1ad_4_k_cu_f81280a1_31934cuda3std3__45__cpo5beginE,(_ZN39_INTERNAL_c3d0a1ad_4_k_cu_f81280a1_31934cuda3std3__441_GLOBAL__N__c3d0a1ad_4_k_cu_f81280a1_31936ignoreE - _ZN39_INTERNAL_c3d0a1ad_4_k_cu_f81280a1_31934cuda3std3__45__cpo5beginE)
_ZN39_INTERNAL_c3d0a1ad_4_k_cu_f81280a1_31934cuda3std3__45__cpo5beginE:
	.zero		1
	.type		_ZN39_INTERNAL_c3d0a1ad_4_k_cu_f81280a1_31934cuda3std3__441_GLOBAL__N__c3d0a1ad_4_k_cu_f81280a1_31936ignoreE,@object
	.size		_ZN39_INTERNAL_c3d0a1ad_4_k_cu_f81280a1_31934cuda3std3__441_GLOBAL__N__c3d0a1ad_4_k_cu_f81280a1_31936ignoreE,(_ZN39_INTERNAL_c3d0a1ad_4_k_cu_f81280a1_31934cute7productE - _ZN39_INTERNAL_c3d0a1ad_4_k_cu_f81280a1_31934cuda3std3__441_GLOBAL__N__c3d0a1ad_4_k_cu_f81280a1_31936ignoreE)
_ZN39_INTERNAL_c3d0a1ad_4_k_cu_f81280a1_31934cuda3std3__441_GLOBAL__N__c3d0a1ad_4_k_cu_f81280a1_31936ignoreE:
	.zero		1
	.type		_ZN39_INTERNAL_c3d0a1ad_4_k_cu_f81280a1_31934cute7productE,@object
	.size		_ZN39_INTERNAL_c3d0a1ad_4_k_cu_f81280a1_31934cute7productE,(_ZN39_INTERNAL_c3d0a1ad_4_k_cu_f81280a1_31934cuda3std3__45__cpo3endE - _ZN39_INTERNAL_c3d0a1ad_4_k_cu_f81280a1_31934cute7productE)
_ZN39_INTERNAL_c3d0a1ad_4_k_cu_f81280a1_31934cute7productE:
	.zero		1
	.type		_ZN39_INTERNAL_c3d0a1ad_4_k_cu_f81280a1_31934cuda3std3__45__cpo3endE,@object
	.size		_ZN39_INTERNAL_c3d0a1ad_4_k_cu_f81280a1_31934cuda3std3__45__cpo3endE,(_ZN39_INTERNAL_c3d0a1ad_4_k_cu_f81280a1_31934cuda3std3__419piecewise_constructE - _ZN39_INTERNAL_c3d0a1ad_4_k_cu_f81280a1_31934cuda3std3__45__cpo3endE)
_ZN39_INTERNAL_c3d0a1ad_4_k_cu_f81280a1_31934cuda3std3__45__cpo3endE:
	.zero		1
	.type		_ZN39_INTERNAL_c3d0a1ad_4_k_cu_f81280a1_31934cuda3std3__419piecewise_constructE,@object
	.size		_ZN39_INTERNAL_c3d0a1ad_4_k_cu_f81280a1_31934cuda3std3__419piecewise_constructE,(_ZN39_INTERNAL_c3d0a1ad_4_k_cu_f81280a1_31934cuda3std3__45__cpo4cendE - _ZN39_INTERNAL_c3d0a1ad_4_k_cu_f81280a1_31934cuda3std3__419piecewise_constructE)
_ZN39_INTERNAL_c3d0a1ad_4_k_cu_f81280a1_31934cuda3std3__419piecewise_constructE:
	.zero		1
	.type		_ZN39_INTERNAL_c3d0a1ad_4_k_cu_f81280a1_31934cuda3std3__45__cpo4cendE,@object
	.size		_ZN39_INTERNAL_c3d0a1ad_4_k_cu_f81280a1_31934cuda3std3__45__cpo4cendE,(_ZN39_INTERNAL_c3d0a1ad_4_k_cu_f81280a1_31934cuda3std6ranges3__45__cpo4swapE - _ZN39_INTERNAL_c3d0a1ad_4_k_cu_f81280a1_31934cuda3std3__45__cpo4cendE)
_ZN39_INTERNAL_c3d0a1ad_4_k_cu_f81280a1_31934cuda3std3__45__cpo4cendE:
	.zero		1
	.type		_ZN39_INTERNAL_c3d0a1ad_4_k_cu_f81280a1_31934cuda3std6ranges3__45__cpo4swapE,@object
	.size		_ZN39_INTERNAL_c3d0a1ad_4_k_cu_f81280a1_31934cuda3std6ranges3__45__cpo4swapE,(.L_10 - _ZN39_INTERNAL_c3d0a1ad_4_k_cu_f81280a1_31934cuda3std6ranges3__45__cpo4swapE)
_ZN39_INTERNAL_c3d0a1ad_4_k_cu_f81280a1_31934cuda3std6ranges3__45__cpo4swapE:
	.zero		1
.L_10:


//--------------------- .nv.constant0._ZN7cutlass13device_kernelINS_4conv6kernel13ConvUniversalINS1_16ConvProblemShapeILNS1_8OperatorE0ELi3EEENS1_10collective14CollectiveConvINS1_47MainloopSm100TmaUmmaWarpSpecializedImplicitGemmILS5_0ELi8ELi3ELi1ELi2EN4cute5tupleIJNSA_1CILi1EEESD_SD_EEEEENSB_IJNSC_ILi64EEENSC_ILi128EEENSB_IJSG_EEEEEENS_6half_tESK_NSA_8TiledMMAINSA_8MMA_AtomIJNSA_20SM100_MMA_F16BF16_SSISK_SK_fLi64ELi128ELNSA_4UMMA5MajorE0ELSP_0ELNSO_7ScaleInE0ELSQ_0EEEEEENSA_6LayoutISE_NSB_IJNSC_ILi0EEESU_SU_EEEEENSB_IJNSA_10UnderscoreESX_SX_EEEEENS7_6detail27Sm100ImplicitGemmTileTraitsINSA_20SM90_TMA_LOAD_IM2COLENSA_14ComposedLayoutINSA_7SwizzleILi3ELi4ELi3EEENSA_18smem_ptr_flag_bitsILi16EEENST_INSB_IJNSC_ILi8EEESG_EEENSB_IJSG_SD_EEEEEEEvEENS11_INSA_13SM90_TMA_LOADES1C_vEEEENS_8epilogue10collective18CollectiveEpilogueINS1H_23Sm100TmaWarpSpecializedILi4ELi2ELi16ELb1ELb0EEEJSJ_NSB_IJNST_ISG_SD_EENST_INSC_ILi32EEESD_EEEEESK_NSB_IJNSB_IJllllEEESD_SU_EEESK_S1R_NS1H_6fusion15FusionCallbacksIS1L_NS1S_17LinearCombinationISK_fSK_fLNS_15FloatRoundStyleE2EEESJ_S1P_JEEENSA_5SM1004TMEM4LOAD26SM100_TMEM_LOAD_16dp256b4xES12_NS13_INS14_ILi2ELi4ELi3EEES17_NST_INSB_IJS18_S1N_EEENSB_IJS1N_SD_EEEEEEENSA_17SM75_U32x4_LDSM_NENSA_21SM90_TMA_STORE_IM2COLES26_NSA_17SM90_U32x4_STSM_NENSA_39AutoVectorizingCopyWithAssumedAlignmentILi128EEEEEEvvEEEEvNT_6ParamsE --------------------------
	.section	.nv.constant0._ZN7cutlass13device_kernelINS_4conv6kernel13ConvUniversalINS1_16ConvProblemShapeILNS1_8OperatorE0ELi3EEENS1_10collective14CollectiveConvINS1_47MainloopSm100TmaUmmaWarpSpecializedImplicitGemmILS5_0ELi8ELi3ELi1ELi2EN4cute5tupleIJNSA_1CILi1EEESD_SD_EEEEENSB_IJNSC_ILi64EEENSC_ILi128EEENSB_IJSG_EEEEEENS_6half_tESK_NSA_8TiledMMAINSA_8MMA_AtomIJNSA_20SM100_MMA_F16BF16_SSISK_SK_fLi64ELi128ELNSA_4UMMA5MajorE0ELSP_0ELNSO_7ScaleInE0ELSQ_0EEEEEENSA_6LayoutISE_NSB_IJNSC_ILi0EEESU_SU_EEEEENSB_IJNSA_10UnderscoreESX_SX_EEEEENS7_6detail27Sm100ImplicitGemmTileTraitsINSA_20SM90_TMA_LOAD_IM2COLENSA_14ComposedLayoutINSA_7SwizzleILi3ELi4ELi3EEENSA_18smem_ptr_flag_bitsILi16EEENST_INSB_IJNSC_ILi8EEESG_EEENSB_IJSG_SD_EEEEEEEvEENS11_INSA_13SM90_TMA_LOADES1C_vEEEENS_8epilogue10collective18CollectiveEpilogueINS1H_23Sm100TmaWarpSpecializedILi4ELi2ELi16ELb1ELb0EEEJSJ_NSB_IJNST_ISG_SD_EENST_INSC_ILi32EEESD_EEEEESK_NSB_IJNSB_IJllllEEESD_SU_EEESK_S1R_NS1H_6fusion15FusionCallbacksIS1L_NS1S_17LinearCombinationISK_fSK_fLNS_15FloatRoundStyleE2EEESJ_S1P_JEEENSA_5SM1004TMEM4LOAD26SM100_TMEM_LOAD_16dp256b4xES12_NS13_INS14_ILi2ELi4ELi3EEES17_NST_INSB_IJS18_S1N_EEENSB_IJS1N_SD_EEEEEEENSA_17SM75_U32x4_LDSM_NENSA_21SM90_TMA_STORE_IM2COLES26_NSA_17SM90_U32x4_STSM_NENSA_39AutoVectorizingCopyWithAssumedAlignmentILi128EEEEEEvvEEEEvNT_6ParamsE,"a",@progbits
	.sectionflags	@""
	.align	4
.nv.constant0._ZN7cutlass13device_kernelINS_4conv6kernel13ConvUniversalINS1_16ConvProblemShapeILNS1_8OperatorE0ELi3EEENS1_10collective14CollectiveConvINS1_47MainloopSm100TmaUmmaWarpSpecializedImplicitGemmILS5_0ELi8ELi3ELi1ELi2EN4cute5tupleIJNSA_1CILi1EEESD_SD_EEEEENSB_IJNSC_ILi64EEENSC_ILi128EEENSB_IJSG_EEEEEENS_6half_tESK_NSA_8TiledMMAINSA_8MMA_AtomIJNSA_20SM100_MMA_F16BF16_SSISK_SK_fLi64ELi128ELNSA_4UMMA5MajorE0ELSP_0ELNSO_7ScaleInE0ELSQ_0EEEEEENSA_6LayoutISE_NSB_IJNSC_ILi0EEESU_SU_EEEEENSB_IJNSA_10UnderscoreESX_SX_EEEEENS7_6detail27Sm100ImplicitGemmTileTraitsINSA_20SM90_TMA_LOAD_IM2COLENSA_14ComposedLayoutINSA_7SwizzleILi3ELi4ELi3EEENSA_18smem_ptr_flag_bitsILi16EEENST_INSB_IJNSC_ILi8EEESG_EEENSB_IJSG_SD_EEEEEEEvEENS11_INSA_13SM90_TMA_LOADES1C_vEEEENS_8epilogue10collective18CollectiveEpilogueINS1H_23Sm100TmaWarpSpecializedILi4ELi2ELi16ELb1ELb0EEEJSJ_NSB_IJNST_ISG_SD_EENST_INSC_ILi32EEESD_EEEEESK_NSB_IJNSB_IJllllEEESD_SU_EEESK_S1R_NS1H_6fusion15FusionCallbacksIS1L_NS1S_17LinearCombinationISK_fSK_fLNS_15FloatRoundStyleE2EEESJ_S1P_JEEENSA_5SM1004TMEM4LOAD26SM100_TMEM_LOAD_16dp256b4xES12_NS13_INS14_ILi2ELi4ELi3EEES17_NST_INSB_IJS18_S1N_EEENSB_IJS1N_SD_EEEEEEENSA_17SM75_U32x4_LDSM_NENSA_21SM90_TMA_STORE_IM2COLES26_NSA_17SM90_U32x4_STSM_NENSA_39AutoVectorizingCopyWithAssumedAlignmentILi128EEEEEEvvEEEEvNT_6ParamsE:
	.zero		3200


//--------------------- SYMBOLS --------------------------

	.type		.nv.reservedSmem.offset0,@object
	.size		.nv.reservedSmem.offset0,0x4
	.type		.nv.reservedSmem.cap,@object
	.size		.nv.reservedSmem.cap,0x4
	.type		__assertfail,@function
